//
// Generated by NVIDIA NVVM Compiler
//
// Compiler Build ID: CL-36424714
// Cuda compilation tools, release 13.0, V13.0.88
// Based on NVVM 20.0.0
//

.version 9.0
.target sm_100
.address_size 64

	// .globl	_ZN3cub18CUB_300001_SM_10006detail11EmptyKernelIvEEvv
.global .align 1 .b8 _ZN30_INTERNAL_6a71780e_4_k_cu_main4cuda3std3__45__cpo5beginE[1];
.global .align 1 .b8 _ZN30_INTERNAL_6a71780e_4_k_cu_main4cuda3std3__45__cpo3endE[1];
.global .align 1 .b8 _ZN30_INTERNAL_6a71780e_4_k_cu_main4cuda3std3__45__cpo6cbeginE[1];
.global .align 1 .b8 _ZN30_INTERNAL_6a71780e_4_k_cu_main4cuda3std3__45__cpo4cendE[1];
.global .align 1 .b8 _ZN30_INTERNAL_6a71780e_4_k_cu_main4cuda3std3__45__cpo6rbeginE[1];
.global .align 1 .b8 _ZN30_INTERNAL_6a71780e_4_k_cu_main4cuda3std3__45__cpo4rendE[1];
.global .align 1 .b8 _ZN30_INTERNAL_6a71780e_4_k_cu_main4cuda3std3__45__cpo7crbeginE[1];
.global .align 1 .b8 _ZN30_INTERNAL_6a71780e_4_k_cu_main4cuda3std3__45__cpo5crendE[1];
.global .align 1 .b8 _ZN30_INTERNAL_6a71780e_4_k_cu_main4cuda3std3__432_GLOBAL__N__6a71780e_4_k_cu_main6ignoreE[1];
.global .align 1 .b8 _ZN30_INTERNAL_6a71780e_4_k_cu_main4cuda3std3__419piecewise_constructE[1];
.global .align 1 .b8 _ZN30_INTERNAL_6a71780e_4_k_cu_main4cuda3std3__48in_placeE[1];
.global .align 1 .b8 _ZN30_INTERNAL_6a71780e_4_k_cu_main4cuda3std3__420unreachable_sentinelE[1];
.global .align 1 .b8 _ZN30_INTERNAL_6a71780e_4_k_cu_main4cuda3std3__47nulloptE[1];
.global .align 1 .b8 _ZN30_INTERNAL_6a71780e_4_k_cu_main4cuda3std3__48unexpectE[1];
.global .align 1 .b8 _ZN30_INTERNAL_6a71780e_4_k_cu_main4cuda3std6ranges3__45__cpo4swapE[1];
.global .align 1 .b8 _ZN30_INTERNAL_6a71780e_4_k_cu_main4cuda3std6ranges3__45__cpo9iter_moveE[1];
.global .align 1 .b8 _ZN30_INTERNAL_6a71780e_4_k_cu_main4cuda3std6ranges3__45__cpo5beginE[1];
.global .align 1 .b8 _ZN30_INTERNAL_6a71780e_4_k_cu_main4cuda3std6ranges3__45__cpo3endE[1];
.global .align 1 .b8 _ZN30_INTERNAL_6a71780e_4_k_cu_main4cuda3std6ranges3__45__cpo6cbeginE[1];
.global .align 1 .b8 _ZN30_INTERNAL_6a71780e_4_k_cu_main4cuda3std6ranges3__45__cpo4cendE[1];
.global .align 1 .b8 _ZN30_INTERNAL_6a71780e_4_k_cu_main4cuda3std6ranges3__45__cpo7advanceE[1];
.global .align 1 .b8 _ZN30_INTERNAL_6a71780e_4_k_cu_main4cuda3std6ranges3__45__cpo9iter_swapE[1];
.global .align 1 .b8 _ZN30_INTERNAL_6a71780e_4_k_cu_main4cuda3std6ranges3__45__cpo4nextE[1];
.global .align 1 .b8 _ZN30_INTERNAL_6a71780e_4_k_cu_main4cuda3std6ranges3__45__cpo4prevE[1];
.global .align 1 .b8 _ZN30_INTERNAL_6a71780e_4_k_cu_main4cuda3std6ranges3__45__cpo4dataE[1];
.global .align 1 .b8 _ZN30_INTERNAL_6a71780e_4_k_cu_main4cuda3std6ranges3__45__cpo5cdataE[1];
.global .align 1 .b8 _ZN30_INTERNAL_6a71780e_4_k_cu_main4cuda3std6ranges3__45__cpo4sizeE[1];
.global .align 1 .b8 _ZN30_INTERNAL_6a71780e_4_k_cu_main4cuda3std6ranges3__45__cpo5ssizeE[1];
.global .align 1 .b8 _ZN30_INTERNAL_6a71780e_4_k_cu_main4cuda3std6ranges3__45__cpo8distanceE[1];
.global .align 1 .b8 _ZN30_INTERNAL_6a71780e_4_k_cu_main6thrust24THRUST_300001_SM_1000_NS8cuda_cub3parE[1];
.global .align 1 .b8 _ZN30_INTERNAL_6a71780e_4_k_cu_main6thrust24THRUST_300001_SM_1000_NS8cuda_cub10par_nosyncE[1];
.global .align 1 .b8 _ZN30_INTERNAL_6a71780e_4_k_cu_main6thrust24THRUST_300001_SM_1000_NS6system6detail10sequential3seqE[1];
.global .align 1 .b8 _ZN30_INTERNAL_6a71780e_4_k_cu_main6thrust24THRUST_300001_SM_1000_NS12placeholders2_1E[1];
.global .align 1 .b8 _ZN30_INTERNAL_6a71780e_4_k_cu_main6thrust24THRUST_300001_SM_1000_NS12placeholders2_2E[1];
.global .align 1 .b8 _ZN30_INTERNAL_6a71780e_4_k_cu_main6thrust24THRUST_300001_SM_1000_NS12placeholders2_3E[1];
.global .align 1 .b8 _ZN30_INTERNAL_6a71780e_4_k_cu_main6thrust24THRUST_300001_SM_1000_NS12placeholders2_4E[1];
.global .align 1 .b8 _ZN30_INTERNAL_6a71780e_4_k_cu_main6thrust24THRUST_300001_SM_1000_NS12placeholders2_5E[1];
.global .align 1 .b8 _ZN30_INTERNAL_6a71780e_4_k_cu_main6thrust24THRUST_300001_SM_1000_NS12placeholders2_6E[1];
.global .align 1 .b8 _ZN30_INTERNAL_6a71780e_4_k_cu_main6thrust24THRUST_300001_SM_1000_NS12placeholders2_7E[1];
.global .align 1 .b8 _ZN30_INTERNAL_6a71780e_4_k_cu_main6thrust24THRUST_300001_SM_1000_NS12placeholders2_8E[1];
.global .align 1 .b8 _ZN30_INTERNAL_6a71780e_4_k_cu_main6thrust24THRUST_300001_SM_1000_NS12placeholders2_9E[1];
.global .align 1 .b8 _ZN30_INTERNAL_6a71780e_4_k_cu_main6thrust24THRUST_300001_SM_1000_NS12placeholders3_10E[1];
.global .align 1 .b8 _ZN30_INTERNAL_6a71780e_4_k_cu_main6thrust24THRUST_300001_SM_1000_NS3seqE[1];

.visible .entry _ZN3cub18CUB_300001_SM_10006detail11EmptyKernelIvEEvv()
{


	ret;

}
	// .globl	_ZN3cub18CUB_300001_SM_10006detail8for_each13static_kernelINS2_12policy_hub_t12policy_500_tEmNS2_12op_wrapper_tImN6thrust24THRUST_300001_SM_1000_NS6detail23allocator_traits_detail24construct1_via_allocatorINS8_16device_allocatorI4CellEEEENS8_10device_ptrISD_EEEEEEvT0_T1_
.visible .entry _ZN3cub18CUB_300001_SM_10006detail8for_each13static_kernelINS2_12policy_hub_t12policy_500_tEmNS2_12op_wrapper_tImN6thrust24THRUST_300001_SM_1000_NS6detail23allocator_traits_detail24construct1_via_allocatorINS8_16device_allocatorI4CellEEEENS8_10device_ptrISD_EEEEEEvT0_T1_(
	.param .u64 _ZN3cub18CUB_300001_SM_10006detail8for_each13static_kernelINS2_12policy_hub_t12policy_500_tEmNS2_12op_wrapper_tImN6thrust24THRUST_300001_SM_1000_NS6detail23allocator_traits_detail24construct1_via_allocatorINS8_16device_allocatorI4CellEEEENS8_10device_ptrISD_EEEEEEvT0_T1__param_0,
	.param .align 8 .b8 _ZN3cub18CUB_300001_SM_10006detail8for_each13static_kernelINS2_12policy_hub_t12policy_500_tEmNS2_12op_wrapper_tImN6thrust24THRUST_300001_SM_1000_NS6detail23allocator_traits_detail24construct1_via_allocatorINS8_16device_allocatorI4CellEEEENS8_10device_ptrISD_EEEEEEvT0_T1__param_1[16]
)
.maxntid 256
{
	.reg .pred 	%p<4>;
	.reg .b32 	%r<5>;
	.reg .b64 	%rd<23>;

	ld.param.u64 	%rd4, [_ZN3cub18CUB_300001_SM_10006detail8for_each13static_kernelINS2_12policy_hub_t12policy_500_tEmNS2_12op_wrapper_tImN6thrust24THRUST_300001_SM_1000_NS6detail23allocator_traits_detail24construct1_via_allocatorINS8_16device_allocatorI4CellEEEENS8_10device_ptrISD_EEEEEEvT0_T1__param_1];
	ld.param.u64 	%rd6, [_ZN3cub18CUB_300001_SM_10006detail8for_each13static_kernelINS2_12policy_hub_t12policy_500_tEmNS2_12op_wrapper_tImN6thrust24THRUST_300001_SM_1000_NS6detail23allocator_traits_detail24construct1_via_allocatorINS8_16device_allocatorI4CellEEEENS8_10device_ptrISD_EEEEEEvT0_T1__param_0];
	mov.u32 	%r2, %ctaid.x;
	mul.wide.u32 	%rd1, %r2, 512;
	sub.s64 	%rd2, %rd6, %rd1;
	setp.lt.u64 	%p1, %rd2, 512;
	@%p1 bra 	$L__BB1_2;
	mov.u32 	%r4, %tid.x;
	cvta.to.global.u64 	%rd16, %rd4;
	cvt.u64.u32 	%rd17, %r4;
	add.s64 	%rd18, %rd1, %rd17;
	shl.b64 	%rd19, %rd18, 4;
	add.s64 	%rd20, %rd16, %rd19;
	mov.b64 	%rd21, 4629137466983448576;
	st.global.u64 	[%rd20], %rd21;
	mov.b64 	%rd22, 4668997604046268042;
	st.global.u64 	[%rd20+8], %rd22;
	st.global.u64 	[%rd20+4096], %rd21;
	st.global.u64 	[%rd20+4104], %rd22;
	bra.uni 	$L__BB1_6;
$L__BB1_2:
	cvta.to.global.u64 	%rd7, %rd4;
	mov.u32 	%r1, %tid.x;
	cvt.u64.u32 	%rd8, %r1;
	setp.le.u64 	%p2, %rd2, %rd8;
	add.s64 	%rd9, %rd1, %rd8;
	shl.b64 	%rd10, %rd9, 4;
	add.s64 	%rd3, %rd7, %rd10;
	@%p2 bra 	$L__BB1_4;
	mov.b64 	%rd11, 4629137466983448576;
	st.global.u64 	[%rd3], %rd11;
	mov.b64 	%rd12, 4668997604046268042;
	st.global.u64 	[%rd3+8], %rd12;
$L__BB1_4:
	add.s32 	%r3, %r1, 256;
	cvt.u64.u32 	%rd13, %r3;
	setp.le.u64 	%p3, %rd2, %rd13;
	@%p3 bra 	$L__BB1_6;
	mov.b64 	%rd14, 4629137466983448576;
	st.global.u64 	[%rd3+4096], %rd14;
	mov.b64 	%rd15, 4668997604046268042;
	st.global.u64 	[%rd3+4104], %rd15;
$L__BB1_6:
	ret;

}
	// .globl	_ZN3cub18CUB_300001_SM_10006detail8for_each13static_kernelINS2_12policy_hub_t12policy_500_tElNS2_12op_wrapper_tIl13GrowingCellOpI4CellEN6thrust24THRUST_300001_SM_1000_NS6detail15normal_iteratorINSB_10device_ptrIS8_EEEEEEEEvT0_T1_
.visible .entry _ZN3cub18CUB_300001_SM_10006detail8for_each13static_kernelINS2_12policy_hub_t12policy_500_tElNS2_12op_wrapper_tIl13GrowingCellOpI4CellEN6thrust24THRUST_300001_SM_1000_NS6detail15normal_iteratorINSB_10device_ptrIS8_EEEEEEEEvT0_T1_(
	.param .u64 _ZN3cub18CUB_300001_SM_10006detail8for_each13static_kernelINS2_12policy_hub_t12policy_500_tElNS2_12op_wrapper_tIl13GrowingCellOpI4CellEN6thrust24THRUST_300001_SM_1000_NS6detail15normal_iteratorINSB_10device_ptrIS8_EEEEEEEEvT0_T1__param_0,
	.param .align 8 .b8 _ZN3cub18CUB_300001_SM_10006detail8for_each13static_kernelINS2_12policy_hub_t12policy_500_tElNS2_12op_wrapper_tIl13GrowingCellOpI4CellEN6thrust24THRUST_300001_SM_1000_NS6detail15normal_iteratorINSB_10device_ptrIS8_EEEEEEEEvT0_T1__param_1[16]
)
.maxntid 256
{
	.reg .pred 	%p<20>;
	.reg .b16 	%rs<9>;
	.reg .b32 	%r<95>;
	.reg .b32 	%f<25>;
	.reg .b64 	%rd<17>;
	.reg .b64 	%fd<105>;

	ld.param.u64 	%rd6, [_ZN3cub18CUB_300001_SM_10006detail8for_each13static_kernelINS2_12policy_hub_t12policy_500_tElNS2_12op_wrapper_tIl13GrowingCellOpI4CellEN6thrust24THRUST_300001_SM_1000_NS6detail15normal_iteratorINSB_10device_ptrIS8_EEEEEEEEvT0_T1__param_1];
	ld.param.u64 	%rd7, [_ZN3cub18CUB_300001_SM_10006detail8for_each13static_kernelINS2_12policy_hub_t12policy_500_tElNS2_12op_wrapper_tIl13GrowingCellOpI4CellEN6thrust24THRUST_300001_SM_1000_NS6detail15normal_iteratorINSB_10device_ptrIS8_EEEEEEEEvT0_T1__param_0];
	mov.u32 	%r12, %ctaid.x;
	mul.wide.u32 	%rd1, %r12, 512;
	sub.s64 	%rd2, %rd7, %rd1;
	setp.lt.s64 	%p1, %rd2, 512;
	@%p1 bra 	$L__BB2_5;
	cvta.to.global.u64 	%rd13, %rd6;
	mov.u32 	%r54, %tid.x;
	cvt.u64.u32 	%rd14, %r54;
	add.s64 	%rd15, %rd1, %rd14;
	shl.b64 	%rd16, %rd15, 4;
	add.s64 	%rd3, %rd13, %rd16;
	ld.global.f64 	%fd53, [%rd3];
	setp.gtu.f64 	%p12, %fd53, 0d4044000000000000;
	@%p12 bra 	$L__BB2_3;
	ld.global.f64 	%fd54, [%rd3+8];
	add.f64 	%fd55, %fd54, 0d4008000000000000;
	setp.lt.f64 	%p13, %fd55, 0d3EA191ADDF2ED639;
	selp.f64 	%fd56, 0d3EA191ADDF2ED639, %fd55, %p13;
	st.global.f64 	[%rd3+8], %fd56;
	mul.f64 	%fd57, %fd56, 0d4018000000000000;
	div.rn.f64 	%fd58, %fd57, 0d400921FB54442D18;
	{
	.reg .b32 %temp; 
	mov.b64 	{%r55, %temp}, %fd58;
	}
	{
	.reg .b32 %temp; 
	mov.b64 	{%temp, %r56}, %fd58;
	}
	and.b32  	%r57, %r56, 2147483647;
	setp.lt.u32 	%p14, %r57, 1048576;
	mov.b64 	%fd59, {%r55, %r57};
	mul.f64 	%fd60, %fd59, 0d4350000000000000;
	{
	.reg .b32 %temp; 
	mov.b64 	{%r58, %temp}, %fd60;
	}
	{
	.reg .b32 %temp; 
	mov.b64 	{%temp, %r59}, %fd60;
	}
	selp.b32 	%r60, %r58, %r55, %p14;
	selp.b32 	%r61, %r59, %r57, %p14;
	selp.b32 	%r62, 4078, 1048576, %p14;
	shr.u32 	%r63, %r61, 20;
	add.s32 	%r64, %r63, -1022;
	cvt.rn.f32.s32 	%f13, %r64;
	mul.f32 	%f14, %f13, 0f3EAAAAAB;
	cvt.rni.s32.f32 	%r65, %f14;
	mad.lo.s32 	%r66, %r65, -3145728, %r61;
	mov.b64 	%fd61, {%r60, %r66};
	cvt.rn.f32.f64 	%f15, %fd61;
	lg2.approx.ftz.f32 	%f16, %f15;
	mul.f32 	%f17, %f16, 0f3EAAAAAB;
	ex2.approx.ftz.f32 	%f18, %f17;
	cvt.f64.f32 	%fd62, %f18;
	mul.f64 	%fd63, %fd62, %fd62;
	{
	.reg .b32 %temp; 
	mov.b64 	{%r67, %temp}, %fd63;
	}
	{
	.reg .b32 %temp; 
	mov.b64 	{%temp, %r68}, %fd63;
	}
	add.s32 	%r69, %r68, 1048576;
	mov.b64 	%fd64, {%r67, %r69};
	fma.rn.f64 	%fd65, %fd64, %fd62, %fd61;
	rcp.approx.ftz.f64 	%fd66, %fd65;
	neg.f64 	%fd67, %fd65;
	fma.rn.f64 	%fd68, %fd67, %fd66, 0d3FF0000000000000;
	fma.rn.f64 	%fd69, %fd68, %fd68, %fd68;
	fma.rn.f64 	%fd70, %fd69, %fd66, %fd66;
	neg.f64 	%fd71, %fd62;
	fma.rn.f64 	%fd72, %fd63, %fd71, %fd61;
	mul.f64 	%fd73, %fd72, %fd70;
	fma.rn.f64 	%fd74, %fd62, %fd73, %fd62;
	{
	.reg .b32 %temp; 
	mov.b64 	{%r70, %temp}, %fd74;
	}
	{
	.reg .b32 %temp; 
	mov.b64 	{%temp, %r71}, %fd74;
	}
	add.s32 	%r72, %r65, %r62;
	shl.b32 	%r73, %r72, 20;
	add.s32 	%r74, %r71, %r73;
	mov.b64 	%fd75, {%r70, %r74};
	copysign.f64 	%fd76, %fd58, %fd75;
	add.f64 	%fd77, %fd58, %fd58;
	setp.equ.f64 	%p15, %fd77, %fd58;
	selp.f64 	%fd78, %fd77, %fd76, %p15;
	st.global.f64 	[%rd3], %fd78;
$L__BB2_3:
	ld.global.f64 	%fd79, [%rd3+4096];
	setp.gtu.f64 	%p16, %fd79, 0d4044000000000000;
	@%p16 bra 	$L__BB2_11;
	ld.global.f64 	%fd80, [%rd3+4104];
	add.f64 	%fd81, %fd80, 0d4008000000000000;
	setp.lt.f64 	%p17, %fd81, 0d3EA191ADDF2ED639;
	selp.f64 	%fd82, 0d3EA191ADDF2ED639, %fd81, %p17;
	st.global.f64 	[%rd3+4104], %fd82;
	mul.f64 	%fd83, %fd82, 0d4018000000000000;
	div.rn.f64 	%fd84, %fd83, 0d400921FB54442D18;
	{
	.reg .b32 %temp; 
	mov.b64 	{%r75, %temp}, %fd84;
	}
	{
	.reg .b32 %temp; 
	mov.b64 	{%temp, %r76}, %fd84;
	}
	and.b32  	%r77, %r76, 2147483647;
	setp.lt.u32 	%p18, %r77, 1048576;
	mov.b64 	%fd85, {%r75, %r77};
	mul.f64 	%fd86, %fd85, 0d4350000000000000;
	{
	.reg .b32 %temp; 
	mov.b64 	{%r78, %temp}, %fd86;
	}
	{
	.reg .b32 %temp; 
	mov.b64 	{%temp, %r79}, %fd86;
	}
	selp.b32 	%r80, %r78, %r75, %p18;
	selp.b32 	%r81, %r79, %r77, %p18;
	selp.b32 	%r82, 4078, 1048576, %p18;
	shr.u32 	%r83, %r81, 20;
	add.s32 	%r84, %r83, -1022;
	cvt.rn.f32.s32 	%f19, %r84;
	mul.f32 	%f20, %f19, 0f3EAAAAAB;
	cvt.rni.s32.f32 	%r85, %f20;
	mad.lo.s32 	%r86, %r85, -3145728, %r81;
	mov.b64 	%fd87, {%r80, %r86};
	cvt.rn.f32.f64 	%f21, %fd87;
	lg2.approx.ftz.f32 	%f22, %f21;
	mul.f32 	%f23, %f22, 0f3EAAAAAB;
	ex2.approx.ftz.f32 	%f24, %f23;
	cvt.f64.f32 	%fd88, %f24;
	mul.f64 	%fd89, %fd88, %fd88;
	{
	.reg .b32 %temp; 
	mov.b64 	{%r87, %temp}, %fd89;
	}
	{
	.reg .b32 %temp; 
	mov.b64 	{%temp, %r88}, %fd89;
	}
	add.s32 	%r89, %r88, 1048576;
	mov.b64 	%fd90, {%r87, %r89};
	fma.rn.f64 	%fd91, %fd90, %fd88, %fd87;
	rcp.approx.ftz.f64 	%fd92, %fd91;
	neg.f64 	%fd93, %fd91;
	fma.rn.f64 	%fd94, %fd93, %fd92, 0d3FF0000000000000;
	fma.rn.f64 	%fd95, %fd94, %fd94, %fd94;
	fma.rn.f64 	%fd96, %fd95, %fd92, %fd92;
	neg.f64 	%fd97, %fd88;
	fma.rn.f64 	%fd98, %fd89, %fd97, %fd87;
	mul.f64 	%fd99, %fd98, %fd96;
	fma.rn.f64 	%fd100, %fd88, %fd99, %fd88;
	{
	.reg .b32 %temp; 
	mov.b64 	{%r90, %temp}, %fd100;
	}
	{
	.reg .b32 %temp; 
	mov.b64 	{%temp, %r91}, %fd100;
	}
	add.s32 	%r92, %r85, %r82;
	shl.b32 	%r93, %r92, 20;
	add.s32 	%r94, %r91, %r93;
	mov.b64 	%fd101, {%r90, %r94};
	copysign.f64 	%fd102, %fd84, %fd101;
	add.f64 	%fd103, %fd84, %fd84;
	setp.equ.f64 	%p19, %fd103, %fd84;
	selp.f64 	%fd104, %fd103, %fd102, %p19;
	st.global.f64 	[%rd3+4096], %fd104;
	bra.uni 	$L__BB2_11;
$L__BB2_5:
	cvta.to.global.u64 	%rd8, %rd6;
	mov.u32 	%r1, %tid.x;
	cvt.s64.s32 	%rd4, %rd2;
	cvt.u64.u32 	%rd9, %r1;
	setp.le.s64 	%p2, %rd4, %rd9;
	add.s64 	%rd10, %rd1, %rd9;
	shl.b64 	%rd11, %rd10, 4;
	add.s64 	%rd5, %rd8, %rd11;
	@%p2 bra 	$L__BB2_8;
	ld.global.f64 	%fd1, [%rd5];
	setp.gtu.f64 	%p3, %fd1, 0d4044000000000000;
	@%p3 bra 	$L__BB2_8;
	ld.global.f64 	%fd2, [%rd5+8];
	add.f64 	%fd3, %fd2, 0d4008000000000000;
	setp.lt.f64 	%p4, %fd3, 0d3EA191ADDF2ED639;
	selp.f64 	%fd4, 0d3EA191ADDF2ED639, %fd3, %p4;
	st.global.f64 	[%rd5+8], %fd4;
	mul.f64 	%fd5, %fd4, 0d4018000000000000;
	div.rn.f64 	%fd6, %fd5, 0d400921FB54442D18;
	{
	.reg .b32 %temp; 
	mov.b64 	{%r13, %temp}, %fd6;
	}
	{
	.reg .b32 %temp; 
	mov.b64 	{%temp, %r14}, %fd6;
	}
	and.b32  	%r15, %r14, 2147483647;
	setp.lt.u32 	%p5, %r15, 1048576;
	mov.b64 	%fd7, {%r13, %r15};
	mul.f64 	%fd8, %fd7, 0d4350000000000000;
	{
	.reg .b32 %temp; 
	mov.b64 	{%r16, %temp}, %fd8;
	}
	{
	.reg .b32 %temp; 
	mov.b64 	{%temp, %r17}, %fd8;
	}
	selp.b32 	%r18, %r16, %r13, %p5;
	selp.b32 	%r19, %r17, %r15, %p5;
	selp.b32 	%r20, 4078, 1048576, %p5;
	shr.u32 	%r21, %r19, 20;
	add.s32 	%r22, %r21, -1022;
	cvt.rn.f32.s32 	%f1, %r22;
	mul.f32 	%f2, %f1, 0f3EAAAAAB;
	cvt.rni.s32.f32 	%r23, %f2;
	mad.lo.s32 	%r24, %r23, -3145728, %r19;
	mov.b64 	%fd9, {%r18, %r24};
	cvt.rn.f32.f64 	%f3, %fd9;
	lg2.approx.ftz.f32 	%f4, %f3;
	mul.f32 	%f5, %f4, 0f3EAAAAAB;
	ex2.approx.ftz.f32 	%f6, %f5;
	cvt.f64.f32 	%fd10, %f6;
	mul.f64 	%fd11, %fd10, %fd10;
	{
	.reg .b32 %temp; 
	mov.b64 	{%r25, %temp}, %fd11;
	}
	{
	.reg .b32 %temp; 
	mov.b64 	{%temp, %r26}, %fd11;
	}
	add.s32 	%r27, %r26, 1048576;
	mov.b64 	%fd12, {%r25, %r27};
	fma.rn.f64 	%fd13, %fd12, %fd10, %fd9;
	rcp.approx.ftz.f64 	%fd14, %fd13;
	neg.f64 	%fd15, %fd13;
	fma.rn.f64 	%fd16, %fd15, %fd14, 0d3FF0000000000000;
	fma.rn.f64 	%fd17, %fd16, %fd16, %fd16;
	fma.rn.f64 	%fd18, %fd17, %fd14, %fd14;
	neg.f64 	%fd19, %fd10;
	fma.rn.f64 	%fd20, %fd11, %fd19, %fd9;
	mul.f64 	%fd21, %fd20, %fd18;
	fma.rn.f64 	%fd22, %fd10, %fd21, %fd10;
	{
	.reg .b32 %temp; 
	mov.b64 	{%r28, %temp}, %fd22;
	}
	{
	.reg .b32 %temp; 
	mov.b64 	{%temp, %r29}, %fd22;
	}
	add.s32 	%r30, %r23, %r20;
	shl.b32 	%r31, %r30, 20;
	add.s32 	%r32, %r29, %r31;
	mov.b64 	%fd23, {%r28, %r32};
	copysign.f64 	%fd24, %fd6, %fd23;
	add.f64 	%fd25, %fd6, %fd6;
	setp.equ.f64 	%p6, %fd25, %fd6;
	selp.f64 	%fd26, %fd25, %fd24, %p6;
	st.global.f64 	[%rd5], %fd26;
$L__BB2_8:
	add.s32 	%r33, %r1, 256;
	cvt.u64.u32 	%rd12, %r33;
	setp.le.s64 	%p7, %rd4, %rd12;
	@%p7 bra 	$L__BB2_11;
	ld.global.f64 	%fd27, [%rd5+4096];
	setp.gtu.f64 	%p8, %fd27, 0d4044000000000000;
	@%p8 bra 	$L__BB2_11;
	ld.global.f64 	%fd28, [%rd5+4104];
	add.f64 	%fd29, %fd28, 0d4008000000000000;
	setp.lt.f64 	%p9, %fd29, 0d3EA191ADDF2ED639;
	selp.f64 	%fd30, 0d3EA191ADDF2ED639, %fd29, %p9;
	st.global.f64 	[%rd5+4104], %fd30;
	mul.f64 	%fd31, %fd30, 0d4018000000000000;
	div.rn.f64 	%fd32, %fd31, 0d400921FB54442D18;
	{
	.reg .b32 %temp; 
	mov.b64 	{%r34, %temp}, %fd32;
	}
	{
	.reg .b32 %temp; 
	mov.b64 	{%temp, %r35}, %fd32;
	}
	and.b32  	%r36, %r35, 2147483647;
	setp.lt.u32 	%p10, %r36, 1048576;
	mov.b64 	%fd33, {%r34, %r36};
	mul.f64 	%fd34, %fd33, 0d4350000000000000;
	{
	.reg .b32 %temp; 
	mov.b64 	{%r37, %temp}, %fd34;
	}
	{
	.reg .b32 %temp; 
	mov.b64 	{%temp, %r38}, %fd34;
	}
	selp.b32 	%r39, %r37, %r34, %p10;
	selp.b32 	%r40, %r38, %r36, %p10;
	selp.b32 	%r41, 4078, 1048576, %p10;
	shr.u32 	%r42, %r40, 20;
	add.s32 	%r43, %r42, -1022;
	cvt.rn.f32.s32 	%f7, %r43;
	mul.f32 	%f8, %f7, 0f3EAAAAAB;
	cvt.rni.s32.f32 	%r44, %f8;
	mad.lo.s32 	%r45, %r44, -3145728, %r40;
	mov.b64 	%fd35, {%r39, %r45};
	cvt.rn.f32.f64 	%f9, %fd35;
	lg2.approx.ftz.f32 	%f10, %f9;
	mul.f32 	%f11, %f10, 0f3EAAAAAB;
	ex2.approx.ftz.f32 	%f12, %f11;
	cvt.f64.f32 	%fd36, %f12;
	mul.f64 	%fd37, %fd36, %fd36;
	{
	.reg .b32 %temp; 
	mov.b64 	{%r46, %temp}, %fd37;
	}
	{
	.reg .b32 %temp; 
	mov.b64 	{%temp, %r47}, %fd37;
	}
	add.s32 	%r48, %r47, 1048576;
	mov.b64 	%fd38, {%r46, %r48};
	fma.rn.f64 	%fd39, %fd38, %fd36, %fd35;
	rcp.approx.ftz.f64 	%fd40, %fd39;
	neg.f64 	%fd41, %fd39;
	fma.rn.f64 	%fd42, %fd41, %fd40, 0d3FF0000000000000;
	fma.rn.f64 	%fd43, %fd42, %fd42, %fd42;
	fma.rn.f64 	%fd44, %fd43, %fd40, %fd40;
	neg.f64 	%fd45, %fd36;
	fma.rn.f64 	%fd46, %fd37, %fd45, %fd35;
	mul.f64 	%fd47, %fd46, %fd44;
	fma.rn.f64 	%fd48, %fd36, %fd47, %fd36;
	{
	.reg .b32 %temp; 
	mov.b64 	{%r49, %temp}, %fd48;
	}
	{
	.reg .b32 %temp; 
	mov.b64 	{%temp, %r50}, %fd48;
	}
	add.s32 	%r51, %r44, %r41;
	shl.b32 	%r52, %r51, 20;
	add.s32 	%r53, %r50, %r52;
	mov.b64 	%fd49, {%r49, %r53};
	copysign.f64 	%fd50, %fd32, %fd49;
	add.f64 	%fd51, %fd32, %fd32;
	setp.equ.f64 	%p11, %fd51, %fd32;
	selp.f64 	%fd52, %fd51, %fd50, %p11;
	st.global.f64 	[%rd5+4096], %fd52;
$L__BB2_11:
	ret;

}


// ===== COMPILED SASS (sm_100) =====

	.target	sm_100

	.elftype	@"ET_EXEC"


//--------------------- .note.nv.tkinfo           --------------------------
	.section	.note.nv.tkinfo,"",@"SHT_NOTE"
	.sectionflags	@"SHF_NOTE_NV_TKINFO"
	.tkinfo
        /*0018*/ 	.word	0x00000002
        /*0030*/ 	.string	""
        /*0030*/ 	.string	"ptxas"
        /*0030*/ 	.string	"Cuda compilation tools, release 13.0, V13.0.88"
        /*0030*/ 	.string	"Build cuda_13.0.r13.0/compiler.36424714_0"
        /*0030*/ 	.string	"-arch sm_100 -m 64 "



//--------------------- .note.nv.cuinfo           --------------------------
	.section	.note.nv.cuinfo,"",@"SHT_NOTE"
	.sectionflags	@"SHF_NOTE_NV_CUINFO"
        /*0018*/ 	.short	0x0002
        /*001a*/ 	.short	0x0064
        /*001c*/ 	.short	0x0082
	.zero		2


//--------------------- .nv.info                  --------------------------
	.section	.nv.info,"",@"SHT_CUDA_INFO"
	.align	4


	//----- nvinfo : EIATTR_REGCOUNT
	.align		4
        /*0000*/ 	.byte	0x04, 0x2f
        /*0002*/ 	.short	(.L_44 - .L_43)
	.align		4
.L_43:
        /*0004*/ 	.word	index@(_ZN3cub18CUB_300001_SM_10006detail11EmptyKernelIvEEvv)
        /*0008*/ 	.word	0x00000004


	//----- nvinfo : EIATTR_FRAME_SIZE
	.align		4
.L_44:
        /*000c*/ 	.byte	0x04, 0x11
        /*000e*/ 	.short	(.L_46 - .L_45)
	.align		4
.L_45:
        /*0010*/ 	.word	index@(_ZN3cub18CUB_300001_SM_10006detail11EmptyKernelIvEEvv)
        /*0014*/ 	.word	0x00000000


	//----- nvinfo : EIATTR_REGCOUNT
	.align		4
.L_46:
        /*0018*/ 	.byte	0x04, 0x2f
        /*001a*/ 	.short	(.L_48 - .L_47)
	.align		4
.L_47:
        /*001c*/ 	.word	index@(_ZN3cub18CUB_300001_SM_10006detail8for_each13static_kernelINS2_12policy_hub_t12policy_500_tEmNS2_12op_wrapper_tImN6thrust24THRUST_300001_SM_1000_NS6detail23allocator_traits_detail24construct1_via_allocatorINS8_16device_allocatorI4CellEEEENS8_10device_ptrISD_EEEEEEvT0_T1_)
        /*0020*/ 	.word	0x0000000a


	//----- nvinfo : EIATTR_FRAME_SIZE
	.align		4
.L_48:
        /*0024*/ 	.byte	0x04, 0x11
        /*0026*/ 	.short	(.L_50 - .L_49)
	.align		4
.L_49:
        /*0028*/ 	.word	index@(_ZN3cub18CUB_300001_SM_10006detail8for_each13static_kernelINS2_12policy_hub_t12policy_500_tEmNS2_12op_wrapper_tImN6thrust24THRUST_300001_SM_1000_NS6detail23allocator_traits_detail24construct1_via_allocatorINS8_16device_allocatorI4CellEEEENS8_10device_ptrISD_EEEEEEvT0_T1_)
        /*002c*/ 	.word	0x00000000


	//----- nvinfo : EIATTR_REGCOUNT
	.align		4
.L_50:
        /*0030*/ 	.byte	0x04, 0x2f
        /*0032*/ 	.short	(.L_52 - .L_51)
	.align		4
.L_51:
        /*0034*/ 	.word	index@(_ZN3cub18CUB_300001_SM_10006detail8for_each13static_kernelINS2_12policy_hub_t12policy_500_tElNS2_12op_wrapper_tIl13GrowingCellOpI4CellEN6thrust24THRUST_300001_SM_1000_NS6detail15normal_iteratorINSB_10device_ptrIS8_EEEEEEEEvT0_T1_)
        /*0038*/ 	.word	0x0000001b


	//----- nvinfo : EIATTR_FRAME_SIZE
	.align		4
.L_52:
        /*003c*/ 	.byte	0x04, 0x11
        /*003e*/ 	.short	(.L_54 - .L_53)
	.align		4
.L_53:
        /*0040*/ 	.word	index@($__internal_0_$__cuda_sm20_div_rn_f64_full)
        /*0044*/ 	.word	0x00000000


	//----- nvinfo : EIATTR_FRAME_SIZE
	.align		4
.L_54:
        /*0048*/ 	.byte	0x04, 0x11
        /*004a*/ 	.short	(.L_56 - .L_55)
	.align		4
.L_55:
        /*004c*/ 	.word	index@(_ZN3cub18CUB_300001_SM_10006detail8for_each13static_kernelINS2_12policy_hub_t12policy_500_tElNS2_12op_wrapper_tIl13GrowingCellOpI4CellEN6thrust24THRUST_300001_SM_1000_NS6detail15normal_iteratorINSB_10device_ptrIS8_EEEEEEEEvT0_T1_)
        /*0050*/ 	.word	0x00000000


	//----- nvinfo : EIATTR_MIN_STACK_SIZE
	.align		4
.L_56:
        /*0054*/ 	.byte	0x04, 0x12
        /*0056*/ 	.short	(.L_58 - .L_57)
	.align		4
.L_57:
        /*0058*/ 	.word	index@(_ZN3cub18CUB_300001_SM_10006detail8for_each13static_kernelINS2_12policy_hub_t12policy_500_tElNS2_12op_wrapper_tIl13GrowingCellOpI4CellEN6thrust24THRUST_300001_SM_1000_NS6detail15normal_iteratorINSB_10device_ptrIS8_EEEEEEEEvT0_T1_)
        /*005c*/ 	.word	0x00000000


	//----- nvinfo : EIATTR_MIN_STACK_SIZE
	.align		4
.L_58:
        /*0060*/ 	.byte	0x04, 0x12
        /*0062*/ 	.short	(.L_60 - .L_59)
	.align		4
.L_59:
        /*0064*/ 	.word	index@(_ZN3cub18CUB_300001_SM_10006detail8for_each13static_kernelINS2_12policy_hub_t12policy_500_tEmNS2_12op_wrapper_tImN6thrust24THRUST_300001_SM_1000_NS6detail23allocator_traits_detail24construct1_via_allocatorINS8_16device_allocatorI4CellEEEENS8_10device_ptrISD_EEEEEEvT0_T1_)
        /*0068*/ 	.word	0x00000000


	//----- nvinfo : EIATTR_MIN_STACK_SIZE
	.align		4
.L_60:
        /*006c*/ 	.byte	0x04, 0x12
        /*006e*/ 	.short	(.L_62 - .L_61)
	.align		4
.L_61:
        /*0070*/ 	.word	index@(_ZN3cub18CUB_300001_SM_10006detail11EmptyKernelIvEEvv)
        /*0074*/ 	.word	0x00000000
.L_62:


//--------------------- .nv.compat                --------------------------
	.section	.nv.compat,"",@"SHT_CUDA_COMPAT_INFO"
	.align	4
        /*0000*/ 	.byte	0x02, 0x09, 0x00, 0x00, 0x02, 0x02, 0x01, 0x00, 0x02, 0x05, 0x05, 0x00, 0x03, 0x07, 0x01, 0x01
        /*0010*/ 	.byte	0x02, 0x03, 0x00, 0x00, 0x02, 0x06, 0x01, 0x00, 0x04, 0x0b, 0x08, 0x00, 0x01, 0x00, 0x00, 0x00
        /*0020*/ 	.byte	0x00, 0x00, 0x00, 0x00


//--------------------- .nv.info._ZN3cub18CUB_300001_SM_10006detail8for_each13static_kernelINS2_12policy_hub_t12policy_500_tElNS2_12op_wrapper_tIl13GrowingCellOpI4CellEN6thrust24THRUST_300001_SM_1000_NS6detail15normal_iteratorINSB_10device_ptrIS8_EEEEEEEEvT0_T1_ --------------------------
	.section	.nv.info._ZN3cub18CUB_300001_SM_10006detail8for_each13static_kernelINS2_12policy_hub_t12policy_500_tElNS2_12op_wrapper_tIl13GrowingCellOpI4CellEN6thrust24THRUST_300001_SM_1000_NS6detail15normal_iteratorINSB_10device_ptrIS8_EEEEEEEEvT0_T1_,"",@"SHT_CUDA_INFO"
	.sectionflags	@""
	.align	4


	//----- nvinfo : EIATTR_CUDA_API_VERSION
	.align		4
        /*0000*/ 	.byte	0x04, 0x37
        /*0002*/ 	.short	(.L_64 - .L_63)
.L_63:
        /*0004*/ 	.word	0x00000082


	//----- nvinfo : EIATTR_KPARAM_INFO
	.align		4
.L_64:
        /*0008*/ 	.byte	0x04, 0x17
        /*000a*/ 	.short	(.L_66 - .L_65)
.L_65:
        /*000c*/ 	.word	0x00000000
        /*0010*/ 	.short	0x0001
        /*0012*/ 	.short	0x0008
        /*0014*/ 	.byte	0x00, 0xf0, 0x41, 0x00


	//----- nvinfo : EIATTR_KPARAM_INFO
	.align		4
.L_66:
        /*0018*/ 	.byte	0x04, 0x17
        /*001a*/ 	.short	(.L_68 - .L_67)
.L_67:
        /*001c*/ 	.word	0x00000000
        /*0020*/ 	.short	0x0000
        /*0022*/ 	.short	0x0000
        /*0024*/ 	.byte	0x00, 0xf0, 0x21, 0x00


	//----- nvinfo : EIATTR_SPARSE_MMA_MASK
	.align		4
.L_68:
        /*0028*/ 	.byte	0x03, 0x50
        /*002a*/ 	.short	0x0000


	//----- nvinfo : EIATTR_MAXREG_COUNT
	.align		4
        /*002c*/ 	.byte	0x03, 0x1b
        /*002e*/ 	.short	0x00ff


	//----- nvinfo : EIATTR_MERCURY_ISA_VERSION
	.align		4
        /*0030*/ 	.byte	0x03, 0x5f
        /*0032*/ 	.short	0x0101


	//----- nvinfo : EIATTR_VRC_CTA_INIT_COUNT
	.align		4
        /*0034*/ 	.byte	0x02, 0x4a
	.zero		1
	.zero		1


	//----- nvinfo : EIATTR_EXIT_INSTR_OFFSETS
	.align		4
        /*0038*/ 	.byte	0x04, 0x1c
        /*003a*/ 	.short	(.L_70 - .L_69)


	//   ....[0]....
.L_69:
        /*003c*/ 	.word	0x000005b0


	//   ....[1]....
        /*0040*/ 	.word	0x000009e0


	//   ....[2]....
        /*0044*/ 	.word	0x00000f50


	//   ....[3]....
        /*0048*/ 	.word	0x00000f80


	//   ....[4]....
        /*004c*/ 	.word	0x000013b0


	//----- nvinfo : EIATTR_MAX_THREADS
	.align		4
.L_70:
        /*0050*/ 	.byte	0x04, 0x05
        /*0052*/ 	.short	(.L_72 - .L_71)
.L_71:
        /*0054*/ 	.word	0x00000100
        /*0058*/ 	.word	0x00000001
        /*005c*/ 	.word	0x00000001


	//----- nvinfo : EIATTR_CRS_STACK_SIZE
	.align		4
.L_72:
        /*0060*/ 	.byte	0x04, 0x1e
        /*0062*/ 	.short	(.L_74 - .L_73)
.L_73:
        /*0064*/ 	.word	0x00000000


	//----- nvinfo : EIATTR_CBANK_PARAM_SIZE
	.align		4
.L_74:
        /*0068*/ 	.byte	0x03, 0x19
        /*006a*/ 	.short	0x0018


	//----- nvinfo : EIATTR_PARAM_CBANK
	.align		4
        /*006c*/ 	.byte	0x04, 0x0a
        /*006e*/ 	.short	(.L_76 - .L_75)
	.align		4
.L_75:
        /*0070*/ 	.word	index@(.nv.constant0._ZN3cub18CUB_300001_SM_10006detail8for_each13static_kernelINS2_12policy_hub_t12policy_500_tElNS2_12op_wrapper_tIl13GrowingCellOpI4CellEN6thrust24THRUST_300001_SM_1000_NS6detail15normal_iteratorINSB_10device_ptrIS8_EEEEEEEEvT0_T1_)
        /*0074*/ 	.short	0x0380
        /*0076*/ 	.short	0x0018


	//----- nvinfo : EIATTR_SW_WAR
	.align		4
.L_76:
        /*0078*/ 	.byte	0x04, 0x36
        /*007a*/ 	.short	(.L_78 - .L_77)
.L_77:
        /*007c*/ 	.word	0x00000008
.L_78:


//--------------------- .nv.info._ZN3cub18CUB_300001_SM_10006detail8for_each13static_kernelINS2_12policy_hub_t12policy_500_tEmNS2_12op_wrapper_tImN6thrust24THRUST_300001_SM_1000_NS6detail23allocator_traits_detail24construct1_via_allocatorINS8_16device_allocatorI4CellEEEENS8_10device_ptrISD_EEEEEEvT0_T1_ --------------------------
	.section	.nv.info._ZN3cub18CUB_300001_SM_10006detail8for_each13static_kernelINS2_12policy_hub_t12policy_500_tEmNS2_12op_wrapper_tImN6thrust24THRUST_300001_SM_1000_NS6detail23allocator_traits_detail24construct1_via_allocatorINS8_16device_allocatorI4CellEEEENS8_10device_ptrISD_EEEEEEvT0_T1_,"",@"SHT_CUDA_INFO"
	.sectionflags	@""
	.align	4


	//----- nvinfo : EIATTR_CUDA_API_VERSION
	.align		4
        /*0000*/ 	.byte	0x04, 0x37
        /*0002*/ 	.short	(.L_80 - .L_79)
.L_79:
        /*0004*/ 	.word	0x00000082


	//----- nvinfo : EIATTR_KPARAM_INFO
	.align		4
.L_80:
        /*0008*/ 	.byte	0x04, 0x17
        /*000a*/ 	.short	(.L_82 - .L_81)
.L_81:
        /*000c*/ 	.word	0x00000000
        /*0010*/ 	.short	0x0001
        /*0012*/ 	.short	0x0008
        /*0014*/ 	.byte	0x00, 0xf0, 0x41, 0x00


	//----- nvinfo : EIATTR_KPARAM_INFO
	.align		4
.L_82:
        /*0018*/ 	.byte	0x04, 0x17
        /*001a*/ 	.short	(.L_84 - .L_83)
.L_83:
        /*001c*/ 	.word	0x00000000
        /*0020*/ 	.short	0x0000
        /*0022*/ 	.short	0x0000
        /*0024*/ 	.byte	0x00, 0xf0, 0x21, 0x00


	//----- nvinfo : EIATTR_SPARSE_MMA_MASK
	.align		4
.L_84:
        /*0028*/ 	.byte	0x03, 0x50
        /*002a*/ 	.short	0x0000


	//----- nvinfo : EIATTR_MAXREG_COUNT
	.align		4
        /*002c*/ 	.byte	0x03, 0x1b
        /*002e*/ 	.short	0x00ff


	//----- nvinfo : EIATTR_MERCURY_ISA_VERSION
	.align		4
        /*0030*/ 	.byte	0x03, 0x5f
        /*0032*/ 	.short	0x0101


	//----- nvinfo : EIATTR_VRC_CTA_INIT_COUNT
	.align		4
        /*0034*/ 	.byte	0x02, 0x4a
	.zero		1
	.zero		1


	//----- nvinfo : EIATTR_EXIT_INSTR_OFFSETS
	.align		4
        /*0038*/ 	.byte	0x04, 0x1c
        /*003a*/ 	.short	(.L_86 - .L_85)


	//   ....[0]....
.L_85:
        /*003c*/ 	.word	0x00000180


	//   ....[1]....
        /*0040*/ 	.word	0x000002c0


	//   ....[2]....
        /*0044*/ 	.word	0x00000330


	//----- nvinfo : EIATTR_MAX_THREADS
	.align		4
.L_86:
        /*0048*/ 	.byte	0x04, 0x05
        /*004a*/ 	.short	(.L_88 - .L_87)
.L_87:
        /*004c*/ 	.word	0x00000100
        /*0050*/ 	.word	0x00000001
        /*0054*/ 	.word	0x00000001


	//----- nvinfo : EIATTR_CBANK_PARAM_SIZE
	.align		4
.L_88:
        /*0058*/ 	.byte	0x03, 0x19
        /*005a*/ 	.short	0x0018


	//----- nvinfo : EIATTR_PARAM_CBANK
	.align		4
        /*005c*/ 	.byte	0x04, 0x0a
        /*005e*/ 	.short	(.L_90 - .L_89)
	.align		4
.L_89:
        /*0060*/ 	.word	index@(.nv.constant0._ZN3cub18CUB_300001_SM_10006detail8for_each13static_kernelINS2_12policy_hub_t12policy_500_tEmNS2_12op_wrapper_tImN6thrust24THRUST_300001_SM_1000_NS6detail23allocator_traits_detail24construct1_via_allocatorINS8_16device_allocatorI4CellEEEENS8_10device_ptrISD_EEEEEEvT0_T1_)
        /*0064*/ 	.short	0x0380
        /*0066*/ 	.short	0x0018


	//----- nvinfo : EIATTR_SW_WAR
	.align		4
.L_90:
        /*0068*/ 	.byte	0x04, 0x36
        /*006a*/ 	.short	(.L_92 - .L_91)
.L_91:
        /*006c*/ 	.word	0x00000008
.L_92:


//--------------------- .nv.info._ZN3cub18CUB_300001_SM_10006detail11EmptyKernelIvEEvv --------------------------
	.section	.nv.info._ZN3cub18CUB_300001_SM_10006detail11EmptyKernelIvEEvv,"",@"SHT_CUDA_INFO"
	.sectionflags	@""
	.align	4


	//----- nvinfo : EIATTR_CUDA_API_VERSION
	.align		4
        /*0000*/ 	.byte	0x04, 0x37
        /*0002*/ 	.short	(.L_94 - .L_93)
.L_93:
        /*0004*/ 	.word	0x00000082


	//----- nvinfo : EIATTR_SPARSE_MMA_MASK
	.align		4
.L_94:
        /*0008*/ 	.byte	0x03, 0x50
        /*000a*/ 	.short	0x0000


	//----- nvinfo : EIATTR_MAXREG_COUNT
	.align		4
        /*000c*/ 	.byte	0x03, 0x1b
        /*000e*/ 	.short	0x00ff


	//----- nvinfo : EIATTR_MERCURY_ISA_VERSION
	.align		4
        /*0010*/ 	.byte	0x03, 0x5f
        /*0012*/ 	.short	0x0101


	//----- nvinfo : EIATTR_VRC_CTA_INIT_COUNT
	.align		4
        /*0014*/ 	.byte	0x02, 0x4a
	.zero		1
	.zero		1


	//----- nvinfo : EIATTR_EXIT_INSTR_OFFSETS
	.align		4
        /*0018*/ 	.byte	0x04, 0x1c
        /*001a*/ 	.short	(.L_96 - .L_95)


	//   ....[0]....
.L_95:
        /*001c*/ 	.word	0x00000010


	//----- nvinfo : EIATTR_SW_WAR
	.align		4
.L_96:
        /*0020*/ 	.byte	0x04, 0x36
        /*0022*/ 	.short	(.L_98 - .L_97)
.L_97:
        /*0024*/ 	.word	0x00000008
.L_98:


//--------------------- .nv.callgraph             --------------------------
	.section	.nv.callgraph,"",@"SHT_CUDA_CALLGRAPH"
	.align	4
	.sectionentsize	8
	.align		4
        /*0000*/ 	.word	0x00000000
	.align		4
        /*0004*/ 	.word	0xffffffff
	.align		4
        /*0008*/ 	.word	0x00000000
	.align		4
        /*000c*/ 	.word	0xfffffffe
	.align		4
        /*0010*/ 	.word	0x00000000
	.align		4
        /*0014*/ 	.word	0xfffffffd
	.align		4
        /*0018*/ 	.word	0x00000000
	.align		4
        /*001c*/ 	.word	0xfffffffc


//--------------------- .nv.constant4             --------------------------
	.section	.nv.constant4,"a",@progbits
	.align	8
	.align		8
.nv.constant4:
        /*0000*/ 	.dword	_ZN30_INTERNAL_6a71780e_4_k_cu_main4cuda3std3__45__cpo5beginE
	.align		8
        /*0008*/ 	.dword	_ZN30_INTERNAL_6a71780e_4_k_cu_main4cuda3std3__45__cpo3endE
	.align		8
        /*0010*/ 	.dword	_ZN30_INTERNAL_6a71780e_4_k_cu_main4cuda3std3__45__cpo6cbeginE
	.align		8
        /*0018*/ 	.dword	_ZN30_INTERNAL_6a71780e_4_k_cu_main4cuda3std3__45__cpo4cendE
	.align		8
        /*0020*/ 	.dword	_ZN30_INTERNAL_6a71780e_4_k_cu_main4cuda3std3__45__cpo6rbeginE
	.align		8
        /*0028*/ 	.dword	_ZN30_INTERNAL_6a71780e_4_k_cu_main4cuda3std3__45__cpo4rendE
	.align		8
        /*0030*/ 	.dword	_ZN30_INTERNAL_6a71780e_4_k_cu_main4cuda3std3__45__cpo7crbeginE
	.align		8
        /*0038*/ 	.dword	_ZN30_INTERNAL_6a71780e_4_k_cu_main4cuda3std3__45__cpo5crendE
	.align		8
        /*0040*/ 	.dword	_ZN30_INTERNAL_6a71780e_4_k_cu_main4cuda3std3__432_GLOBAL__N__6a71780e_4_k_cu_main6ignoreE
	.align		8
        /*0048*/ 	.dword	_ZN30_INTERNAL_6a71780e_4_k_cu_main4cuda3std3__419piecewise_constructE
	.align		8
        /*0050*/ 	.dword	_ZN30_INTERNAL_6a71780e_4_k_cu_main4cuda3std3__48in_placeE
	.align		8
        /*0058*/ 	.dword	_ZN30_INTERNAL_6a71780e_4_k_cu_main4cuda3std3__420unreachable_sentinelE
	.align		8
        /*0060*/ 	.dword	_ZN30_INTERNAL_6a71780e_4_k_cu_main4cuda3std3__47nulloptE
	.align		8
        /*0068*/ 	.dword	_ZN30_INTERNAL_6a71780e_4_k_cu_main4cuda3std3__48unexpectE
	.align		8
        /*0070*/ 	.dword	_ZN30_INTERNAL_6a71780e_4_k_cu_main4cuda3std6ranges3__45__cpo4swapE
	.align		8
        /*0078*/ 	.dword	_ZN30_INTERNAL_6a71780e_4_k_cu_main4cuda3std6ranges3__45__cpo9iter_moveE
	.align		8
        /*0080*/ 	.dword	_ZN30_INTERNAL_6a71780e_4_k_cu_main4cuda3std6ranges3__45__cpo5beginE
	.align		8
        /*0088*/ 	.dword	_ZN30_INTERNAL_6a71780e_4_k_cu_main4cuda3std6ranges3__45__cpo3endE
	.align		8
        /*0090*/ 	.dword	_ZN30_INTERNAL_6a71780e_4_k_cu_main4cuda3std6ranges3__45__cpo6cbeginE
	.align		8
        /*0098*/ 	.dword	_ZN30_INTERNAL_6a71780e_4_k_cu_main4cuda3std6ranges3__45__cpo4cendE
	.align		8
        /*00a0*/ 	.dword	_ZN30_INTERNAL_6a71780e_4_k_cu_main4cuda3std6ranges3__45__cpo7advanceE
	.align		8
        /*00a8*/ 	.dword	_ZN30_INTERNAL_6a71780e_4_k_cu_main4cuda3std6ranges3__45__cpo9iter_swapE
	.align		8
        /*00b0*/ 	.dword	_ZN30_INTERNAL_6a71780e_4_k_cu_main4cuda3std6ranges3__45__cpo4nextE
	.align		8
        /*00b8*/ 	.dword	_ZN30_INTERNAL_6a71780e_4_k_cu_main4cuda3std6ranges3__45__cpo4prevE
	.align		8
        /*00c0*/ 	.dword	_ZN30_INTERNAL_6a71780e_4_k_cu_main4cuda3std6ranges3__45__cpo4dataE
	.align		8
        /*00c8*/ 	.dword	_ZN30_INTERNAL_6a71780e_4_k_cu_main4cuda3std6ranges3__45__cpo5cdataE
	.align		8
        /*00d0*/ 	.dword	_ZN30_INTERNAL_6a71780e_4_k_cu_main4cuda3std6ranges3__45__cpo4sizeE
	.align		8
        /*00d8*/ 	.dword	_ZN30_INTERNAL_6a71780e_4_k_cu_main4cuda3std6ranges3__45__cpo5ssizeE
	.align		8
        /*00e0*/ 	.dword	_ZN30_INTERNAL_6a71780e_4_k_cu_main4cuda3std6ranges3__45__cpo8distanceE
	.align		8
        /*00e8*/ 	.dword	_ZN30_INTERNAL_6a71780e_4_k_cu_main6thrust24THRUST_300001_SM_1000_NS8cuda_cub3parE
	.align		8
        /*00f0*/ 	.dword	_ZN30_INTERNAL_6a71780e_4_k_cu_main6thrust24THRUST_300001_SM_1000_NS8cuda_cub10par_nosyncE
	.align		8
        /*00f8*/ 	.dword	_ZN30_INTERNAL_6a71780e_4_k_cu_main6thrust24THRUST_300001_SM_1000_NS6system6detail10sequential3seqE
	.align		8
        /*0100*/ 	.dword	_ZN30_INTERNAL_6a71780e_4_k_cu_main6thrust24THRUST_300001_SM_1000_NS12placeholders2_1E
	.align		8
        /*0108*/ 	.dword	_ZN30_INTERNAL_6a71780e_4_k_cu_main6thrust24THRUST_300001_SM_1000_NS12placeholders2_2E
	.align		8
        /*0110*/ 	.dword	_ZN30_INTERNAL_6a71780e_4_k_cu_main6thrust24THRUST_300001_SM_1000_NS12placeholders2_3E
	.align		8
        /*0118*/ 	.dword	_ZN30_INTERNAL_6a71780e_4_k_cu_main6thrust24THRUST_300001_SM_1000_NS12placeholders2_4E
	.align		8
        /*0120*/ 	.dword	_ZN30_INTERNAL_6a71780e_4_k_cu_main6thrust24THRUST_300001_SM_1000_NS12placeholders2_5E
	.align		8
        /*0128*/ 	.dword	_ZN30_INTERNAL_6a71780e_4_k_cu_main6thrust24THRUST_300001_SM_1000_NS12placeholders2_6E
	.align		8
        /*0130*/ 	.dword	_ZN30_INTERNAL_6a71780e_4_k_cu_main6thrust24THRUST_300001_SM_1000_NS12placeholders2_7E
	.align		8
        /*0138*/ 	.dword	_ZN30_INTERNAL_6a71780e_4_k_cu_main6thrust24THRUST_300001_SM_1000_NS12placeholders2_8E
	.align		8
        /*0140*/ 	.dword	_ZN30_INTERNAL_6a71780e_4_k_cu_main6thrust24THRUST_300001_SM_1000_NS12placeholders2_9E
	.align		8
        /*0148*/ 	.dword	_ZN30_INTERNAL_6a71780e_4_k_cu_main6thrust24THRUST_300001_SM_1000_NS12placeholders3_10E
	.align		8
        /*0150*/ 	.dword	_ZN30_INTERNAL_6a71780e_4_k_cu_main6thrust24THRUST_300001_SM_1000_NS3seqE


//--------------------- .text._ZN3cub18CUB_300001_SM_10006detail8for_each13static_kernelINS2_12policy_hub_t12policy_500_tElNS2_12op_wrapper_tIl13GrowingCellOpI4CellEN6thrust24THRUST_300001_SM_1000_NS6detail15normal_iteratorINSB_10device_ptrIS8_EEEEEEEEvT0_T1_ --------------------------
	.section	.text._ZN3cub18CUB_300001_SM_10006detail8for_each13static_kernelINS2_12policy_hub_t12policy_500_tElNS2_12op_wrapper_tIl13GrowingCellOpI4CellEN6thrust24THRUST_300001_SM_1000_NS6detail15normal_iteratorINSB_10device_ptrIS8_EEEEEEEEvT0_T1_,"ax",@progbits
	.align	128
        .global         _ZN3cub18CUB_300001_SM_10006detail8for_each13static_kernelINS2_12policy_hub_t12policy_500_tElNS2_12op_wrapper_tIl13GrowingCellOpI4CellEN6thrust24THRUST_300001_SM_1000_NS6detail15normal_iteratorINSB_10device_ptrIS8_EEEEEEEEvT0_T1_
        .type           _ZN3cub18CUB_300001_SM_10006detail8for_each13static_kernelINS2_12policy_hub_t12policy_500_tElNS2_12op_wrapper_tIl13GrowingCellOpI4CellEN6thrust24THRUST_300001_SM_1000_NS6detail15normal_iteratorINSB_10device_ptrIS8_EEEEEEEEvT0_T1_,@function
        .size           _ZN3cub18CUB_300001_SM_10006detail8for_each13static_kernelINS2_12policy_hub_t12policy_500_tElNS2_12op_wrapper_tIl13GrowingCellOpI4CellEN6thrust24THRUST_300001_SM_1000_NS6detail15normal_iteratorINSB_10device_ptrIS8_EEEEEEEEvT0_T1_,(.L_x_22 - _ZN3cub18CUB_300001_SM_10006detail8for_each13static_kernelINS2_12policy_hub_t12policy_500_tElNS2_12op_wrapper_tIl13GrowingCellOpI4CellEN6thrust24THRUST_300001_SM_1000_NS6detail15normal_iteratorINSB_10device_ptrIS8_EEEEEEEEvT0_T1_)
        .other          _ZN3cub18CUB_300001_SM_10006detail8for_each13static_kernelINS2_12policy_hub_t12policy_500_tElNS2_12op_wrapper_tIl13GrowingCellOpI4CellEN6thrust24THRUST_300001_SM_1000_NS6detail15normal_iteratorINSB_10device_ptrIS8_EEEEEEEEvT0_T1_,@"STO_CUDA_ENTRY STV_DEFAULT"
_ZN3cub18CUB_300001_SM_10006detail8for_each13static_kernelINS2_12policy_hub_t12policy_500_tElNS2_12op_wrapper_tIl13GrowingCellOpI4CellEN6thrust24THRUST_300001_SM_1000_NS6detail15normal_iteratorINSB_10device_ptrIS8_EEEEEEEEvT0_T1_:
.text._ZN3cub18CUB_300001_SM_10006detail8for_each13static_kernelINS2_12policy_hub_t12policy_500_tElNS2_12op_wrapper_tIl13GrowingCellOpI4CellEN6thrust24THRUST_300001_SM_1000_NS6detail15normal_iteratorINSB_10device_ptrIS8_EEEEEEEEvT0_T1_:
[----:B------:R-:W-:Y:S08]  /*0000*/  LDC R1, c[0x0][0x37c] ;  /* 0x0000df00ff017b82 */ /* 0x000ff00000000800 */
[----:B------:R-:W0:Y:S01]  /*0010*/  S2UR UR4, SR_CTAID.X ;  /* 0x00000000000479c3 */ /* 0x000e220000002500 */
[----:B------:R-:W1:Y:S01]  /*0020*/  LDCU.64 UR6, c[0x0][0x380] ;  /* 0x00007000ff0677ac */ /* 0x000e620008000a00 */
[----:B------:R-:W-:Y:S01]  /*0030*/  IMAD.MOV.U32 R5, RZ, RZ, 0x400921fb ;  /* 0x400921fbff057424 */ /* 0x000fe200078e00ff */
[----:B------:R-:W2:Y:S01]  /*0040*/  LDCU.64 UR8, c[0x0][0x358] ;  /* 0x00006b00ff0877ac */ /* 0x000ea20008000a00 */
[----:B0-----:R-:W-:-:S04]  /*0050*/  UIMAD.WIDE.U32 UR4, UR4, 0x200, URZ ;  /* 0x00000200040478a5 */ /* 0x001fc8000f8e00ff */
[----:B-1----:R-:W-:-:S04]  /*0060*/  UIADD3 UR6, UP0, UPT, -UR4, UR6, URZ ;  /* 0x0000000604067290 */ /* 0x002fc8000ff1e1ff */
[----:B------:R-:W-:Y:S02]  /*0070*/  UIADD3.X UR7, UPT, UPT, ~UR5, UR7, URZ, UP0, !UPT ;  /* 0x0000000705077290 */ /* 0x000fe400087fe5ff */
[----:B------:R-:W-:-:S04]  /*0080*/  UISETP.GE.U32.AND UP0, UPT, UR6, 0x200, UPT ;  /* 0x000002000600788c */ /* 0x000fc8000bf06070 */
[----:B------:R-:W-:-:S03]  /*0090*/  UISETP.GE.AND.EX UP0, UPT, UR7, URZ, UPT, UP0 ;  /* 0x000000ff0700728c */ /* 0x000fc6000bf06300 */
[----:B------:R-:W-:-:S06]  /*00a0*/  UMOV UR7, 0x54442d18 ;  /* 0x54442d1800077882 */ /* 0x000fcc0000000000 */
[----:B--2---:R-:W-:Y:S05]  /*00b0*/  BRA.U !UP0, `(.L_x_0) ;  /* 0x00000009084c7547 */ /* 0x004fea000b800000 */
[----:B------:R-:W0:Y:S01]  /*00c0*/  S2R R0, SR_TID.X ;  /* 0x0000000000007919 */ /* 0x000e220000002100 */
[----:B------:R-:W1:Y:S01]  /*00d0*/  LDCU.64 UR10, c[0x0][0x388] ;  /* 0x00007100ff0a77ac */ /* 0x000e620008000a00 */
[----:B0-----:R-:W-:-:S05]  /*00e0*/  IADD3 R0, P0, PT, R0, UR4, RZ ;  /* 0x0000000400007c10 */ /* 0x001fca000ff1e0ff */
[----:B------:R-:W-:Y:S01]  /*00f0*/  IMAD.X R3, RZ, RZ, UR5, P0 ;  /* 0x00000005ff037e24 */ /* 0x000fe200080e06ff */
[----:B-1----:R-:W-:-:S04]  /*0100*/  LEA R6, P0, R0, UR10, 0x4 ;  /* 0x0000000a00067c11 */ /* 0x002fc8000f8020ff */
[----:B------:R-:W-:-:S05]  /*0110*/  LEA.HI.X R7, R0, UR11, R3, 0x4, P0 ;  /* 0x0000000b00077c11 */ /* 0x000fca00080f2403 */
[----:B------:R-:W2:Y:S01]  /*0120*/  LDG.E.64 R2, desc[UR8][R6.64] ;  /* 0x0000000806027981 */ /* 0x000ea2000c1e1b00 */
[----:B------:R-:W-:Y:S01]  /*0130*/  BSSY.RECONVERGENT B0, `(.L_x_1) ;  /* 0x0000045000007945 */ /* 0x000fe20003800200 */
[----:B--2---:R-:W-:-:S14]  /*0140*/  DSETP.GTU.AND P0, PT, R2, 40, PT ;  /* 0x404400000200742a */ /* 0x004fdc0003f0c000 */
[----:B------:R-:W-:Y:S05]  /*0150*/  @P0 BRA `(.L_x_2) ;  /* 0x0000000400080947 */ /* 0x000fea0003800000 */
[----:B------:R-:W2:Y:S01]  /*0160*/  LDG.E.64 R2, desc[UR8][R6.64+0x8] ;  /* 0x0000080806027981 */ /* 0x000ea2000c1e1b00 */
[----:B------:R-:W0:Y:S01]  /*0170*/  MUFU.RCP64H R9, 3.1415920257568359375 ;  /* 0x400921fb00097908 */ /* 0x000e220000001800 */
[----:B------:R-:W-:Y:S01]  /*0180*/  IMAD.MOV.U32 R16, RZ, RZ, 0x54442d18 ;  /* 0x54442d18ff107424 */ /* 0x000fe200078e00ff */
[----:B------:R-:W-:Y:S01]  /*0190*/  UMOV UR4, 0xdf2ed639 ;  /* 0xdf2ed63900047882 */ /* 0x000fe20000000000 */
[----:B------:R-:W-:Y:S01]  /*01a0*/  IMAD.MOV.U32 R17, RZ, RZ, 0x400921fb ;  /* 0x400921fbff117424 */ /* 0x000fe200078e00ff */
[----:B------:R-:W-:Y:S01]  /*01b0*/  UMOV UR5, 0x3ea191ad ;  /* 0x3ea191ad00057882 */ /* 0x000fe20000000000 */
[----:B------:R-:W-:Y:S01]  /*01c0*/  IMAD.MOV.U32 R8, RZ, RZ, 0x1 ;  /* 0x00000001ff087424 */ /* 0x000fe200078e00ff */
[----:B------:R-:W-:Y:S05]  /*01d0*/  BSSY.RECONVERGENT B1, `(.L_x_3) ;  /* 0x0000015000017945 */ /* 0x000fea0003800200 */
[----:B0-----:R-:W-:-:S08]  /*01e0*/  DFMA R10, R8, -R16, 1 ;  /* 0x3ff00000080a742b */ /* 0x001fd00000000810 */
[----:B------:R-:W-:-:S08]  /*01f0*/  DFMA R10, R10, R10, R10 ;  /* 0x0000000a0a0a722b */ /* 0x000fd0000000000a */
[----:B------:R-:W-:-:S08]  /*0200*/  DFMA R12, R8, R10, R8 ;  /* 0x0000000a080c722b */ /* 0x000fd00000000008 */
[----:B------:R-:W-:-:S08]  /*0210*/  DFMA R14, R12, -R16, 1 ;  /* 0x3ff000000c0e742b */ /* 0x000fd00000000810 */
[----:B------:R-:W-:Y:S02]  /*0220*/  DFMA R14, R12, R14, R12 ;  /* 0x0000000e0c0e722b */ /* 0x000fe4000000000c */
[----:B--2---:R-:W-:-:S08]  /*0230*/  DADD R2, R2, 3 ;  /* 0x4008000002027429 */ /* 0x004fd00000000000 */
[----:B------:R-:W-:-:S06]  /*0240*/  DSETP.GEU.AND P0, PT, R2, UR4, PT ;  /* 0x0000000402007e2a */ /* 0x000fcc000bf0e000 */
[----:B------:R-:W-:Y:S02]  /*0250*/  FSEL R8, R2, -1.25983196797783244800e+19, P0 ;  /* 0xdf2ed63902087808 */ /* 0x000fe40000000000 */
[----:B------:R-:W-:-:S05]  /*0260*/  FSEL R9, R3, 0.31556454300880432129, P0 ;  /* 0x3ea191ad03097808 */ /* 0x000fca0000000000 */
[----:B------:R0:W-:Y:S01]  /*0270*/  STG.E.64 desc[UR8][R6.64+0x8], R8 ;  /* 0x0000080806007986 */ /* 0x0001e2000c101b08 */
[----:B------:R-:W-:-:S08]  /*0280*/  DMUL R10, R8, 6 ;  /* 0x40180000080a7828 */ /* 0x000fd00000000000 */
[----:B------:R-:W-:Y:S02]  /*0290*/  DMUL R2, R10, R14 ;  /* 0x0000000e0a027228 */ /* 0x000fe40000000000 */
[----:B------:R-:W-:-:S06]  /*02a0*/  FSETP.GEU.AND P1, PT, |R11|, 6.5827683646048100446e-37, PT ;  /* 0x036000000b00780b */ /* 0x000fcc0003f2e200 */
[----:B------:R-:W-:-:S08]  /*02b0*/  DFMA R12, R2, -R16, R10 ;  /* 0x80000010020c722b */ /* 0x000fd0000000000a */
[----:B------:R-:W-:-:S10]  /*02c0*/  DFMA R2, R14, R12, R2 ;  /* 0x0000000c0e02722b */ /* 0x000fd40000000002 */
[----:B------:R-:W-:-:S05]  /*02d0*/  FFMA R0, RZ, 2.1426990032196044922, R3 ;  /* 0x400921fbff007823 */ /* 0x000fca0000000003 */
[----:B------:R-:W-:-:S13]  /*02e0*/  FSETP.GT.AND P0, PT, |R0|, 1.469367938527859385e-39, PT ;  /* 0x001000000000780b */ /* 0x000fda0003f04200 */
[----:B0-----:R-:W-:Y:S05]  /*02f0*/  @P0 BRA P1, `(.L_x_4) ;  /* 0x0000000000080947 */ /* 0x001fea0000800000 */
[----:B------:R-:W-:-:S07]  /*0300*/  MOV R14, 0x320 ;  /* 0x00000320000e7802 */ /* 0x000fce0000000f00 */
[----:B------:R-:W-:Y:S05]  /*0310*/  CALL.REL.NOINC `($__internal_0_$__cuda_sm20_div_rn_f64_full) ;  /* 0x0000001000287944 */ /* 0x000fea0003c00000 */
.L_x_4:
[----:B------:R-:W-:Y:S05]  /*0320*/  BSYNC.RECONVERGENT B1 ;  /* 0x0000000000017941 */ /* 0x000fea0003800200 */
.L_x_3:
[----:B------:R-:W-:Y:S01]  /*0330*/  LOP3.LUT R9, R3, 0x7fffffff, RZ, 0xc0, !PT ;  /* 0x7fffffff03097812 */ /* 0x000fe200078ec0ff */
[----:B------:R-:W-:Y:S02]  /*0340*/  IMAD.MOV.U32 R8, RZ, RZ, R2 ;  /* 0x000000ffff087224 */ /* 0x000fe400078e0002 */
[----:B------:R-:W-:Y:S01]  /*0350*/  IMAD.MOV.U32 R16, RZ, RZ, RZ ;  /* 0x000000ffff107224 */ /* 0x000fe200078e00ff */
[----:B------:R-:W-:-:S03]  /*0360*/  ISETP.GE.U32.AND P0, PT, R9, 0x100000, PT ;  /* 0x001000000900780c */ /* 0x000fc60003f06070 */
[----:B------:R-:W-:-:S10]  /*0370*/  DMUL R10, R8, 1.80143985094819840000e+16 ;  /* 0x43500000080a7828 */ /* 0x000fd40000000000 */
[----:B------:R-:W-:Y:S02]  /*0380*/  SEL R9, R11, R9, !P0 ;  /* 0x000000090b097207 */ /* 0x000fe40004000000 */
[----:B------:R-:W-:Y:S02]  /*0390*/  SEL R10, R10, R2, !P0 ;  /* 0x000000020a0a7207 */ /* 0x000fe40004000000 */
[----:B------:R-:W-:-:S04]  /*03a0*/  LEA.HI R0, R9, 0xfffffc02, RZ, 0xc ;  /* 0xfffffc0209007811 */ /* 0x000fc800078f60ff */
[----:B------:R-:W-:-:S05]  /*03b0*/  I2FP.F32.S32 R0, R0 ;  /* 0x0000000000007245 */ /* 0x000fca0000201400 */
[----:B------:R-:W-:-:S06]  /*03c0*/  FMUL R0, R0, 0.3333333432674407959 ;  /* 0x3eaaaaab00007820 */ /* 0x000fcc0000400000 */
[----:B------:R-:W0:Y:S02]  /*03d0*/  F2I.NTZ R0, R0 ;  /* 0x0000000000007305 */ /* 0x000e240000203100 */
[----:B0-----:R-:W-:-:S06]  /*03e0*/  IMAD R11, R0, -0x300000, R9 ;  /* 0xffd00000000b7824 */ /* 0x001fcc00078e0209 */
[----:B------:R-:W0:Y:S08]  /*03f0*/  F2F.F32.F64 R4, R10 ;  /* 0x0000000a00047310 */ /* 0x000e300000301000 */
[----:B0-----:R-:W0:Y:S02]  /*0400*/  MUFU.LG2 R4, R4 ;  /* 0x0000000400047308 */ /* 0x001e240000000c00 */
[----:B0-----:R-:W-:-:S06]  /*0410*/  FMUL R20, R4, 0.3333333432674407959 ;  /* 0x3eaaaaab04147820 */ /* 0x001fcc0000400000 */
[----:B------:R-:W0:Y:S08]  /*0420*/  MUFU.EX2 R8, R20 ;  /* 0x0000001400087308 */ /* 0x000e300000000800 */
[----:B0-----:R-:W0:Y:S02]  /*0430*/  F2F.F64.F32 R8, R8 ;  /* 0x0000000800087310 */ /* 0x001e240000201800 */
[----:B0-----:R-:W-:-:S10]  /*0440*/  DMUL R12, R8, R8 ;  /* 0x00000008080c7228 */ /* 0x001fd40000000000 */
[----:B------:R-:W-:Y:S02]  /*0450*/  VIADD R15, R13, 0x100000 ;  /* 0x001000000d0f7836 */ /* 0x000fe40000000000 */
[----:B------:R-:W-:-:S06]  /*0460*/  IMAD.MOV.U32 R14, RZ, RZ, R12 ;  /* 0x000000ffff0e7224 */ /* 0x000fcc00078e000c */
[C-C-:B------:R-:W-:Y:S02]  /*0470*/  DFMA R14, R8.reuse, R14, R10.reuse ;  /* 0x0000000e080e722b */ /* 0x140fe4000000000a */
[----:B------:R-:W-:Y:S01]  /*0480*/  DFMA R10, -R8, R12, R10 ;  /* 0x0000000c080a722b */ /* 0x000fe2000000010a */
[----:B------:R-:W-:-:S03]  /*0490*/  VIADD R13, R0, 0xfee ;  /* 0x00000fee000d7836 */ /* 0x000fc60000000000 */
[----:B------:R-:W0:Y:S01]  /*04a0*/  MUFU.RCP64H R17, R15 ;  /* 0x0000000f00117308 */ /* 0x000e220000001800 */
[----:B------:R-:W-:Y:S01]  /*04b0*/  @P0 VIADD R13, R0, 0x100000 ;  /* 0x00100000000d0836 */ /* 0x000fe20000000000 */
[----:B0-----:R-:W-:-:S08]  /*04c0*/  DFMA R18, -R14, R16, 1 ;  /* 0x3ff000000e12742b */ /* 0x001fd00000000110 */
[----:B------:R-:W-:-:S08]  /*04d0*/  DFMA R18, R18, R18, R18 ;  /* 0x000000121212722b */ /* 0x000fd00000000012 */
[----:B------:R-:W-:-:S08]  /*04e0*/  DFMA R18, R16, R18, R16 ;  /* 0x000000121012722b */ /* 0x000fd00000000010 */
[----:B------:R-:W-:-:S08]  /*04f0*/  DMUL R10, R18, R10 ;  /* 0x0000000a120a7228 */ /* 0x000fd00000000000 */
[----:B------:R-:W-:Y:S02]  /*0500*/  DFMA R10, R8, R10, R8 ;  /* 0x0000000a080a722b */ /* 0x000fe40000000008 */
[----:B------:R-:W-:-:S08]  /*0510*/  DADD R8, R2, R2 ;  /* 0x0000000002087229 */ /* 0x000fd00000000002 */
[----:B------:R-:W-:Y:S01]  /*0520*/  IMAD R13, R13, 0x100000, R11 ;  /* 0x001000000d0d7824 */ /* 0x000fe200078e020b */
[----:B------:R-:W-:-:S04]  /*0530*/  DSETP.NE.AND P0, PT, R8, R2, PT ;  /* 0x000000020800722a */ /* 0x000fc80003f05000 */
[----:B------:R-:W-:Y:S02]  /*0540*/  LOP3.LUT R13, R13, 0x80000000, R3, 0xb8, !PT ;  /* 0x800000000d0d7812 */ /* 0x000fe400078eb803 */
[----:B------:R-:W-:Y:S02]  /*0550*/  FSEL R10, R8, R10, !P0 ;  /* 0x0000000a080a7208 */ /* 0x000fe40004000000 */
[----:B------:R-:W-:-:S05]  /*0560*/  FSEL R11, R9, R13, !P0 ;  /* 0x0000000d090b7208 */ /* 0x000fca0004000000 */
[----:B------:R0:W-:Y:S02]  /*0570*/  STG.E.64 desc[UR8][R6.64], R10 ;  /* 0x0000000a06007986 */ /* 0x0001e4000c101b08 */
.L_x_2:
[----:B------:R-:W-:Y:S05]  /*0580*/  BSYNC.RECONVERGENT B0 ;  /* 0x0000000000007941 */ /* 0x000fea0003800200 */
.L_x_1:
[----:B------:R-:W2:Y:S02]  /*0590*/  LDG.E.64 R2, desc[UR8][R6.64+0x1000] ;  /* 0x0010000806027981 */ /* 0x000ea4000c1e1b00 */
[----:B--2---:R-:W-:-:S14]  /*05a0*/  DSETP.GTU.AND P0, PT, R2, 40, PT ;  /* 0x404400000200742a */ /* 0x004fdc0003f0c000 */
[----:B------:R-:W-:Y:S05]  /*05b0*/  @P0 EXIT ;  /* 0x000000000000094d */ /* 0x000fea0003800000 */
        /* <DEDUP_REMOVED lines=28> */
.L_x_6:
[----:B------:R-:W-:Y:S05]  /*0780*/  BSYNC.RECONVERGENT B0 ;  /* 0x0000000000007941 */ /* 0x000fea0003800200 */
.L_x_5:
        /* <DEDUP_REMOVED lines=36> */
[----:B------:R-:W-:Y:S01]  /*09d0*/  STG.E.64 desc[UR8][R6.64+0x1000], R4 ;  /* 0x0010000406007986 */ /* 0x000fe2000c101b08 */
[----:B------:R-:W-:Y:S05]  /*09e0*/  EXIT ;  /* 0x000000000000794d */ /* 0x000fea0003800000 */
.L_x_0:
[----:B------:R-:W0:Y:S01]  /*09f0*/  S2R R13, SR_TID.X ;  /* 0x00000000000d7919 */ /* 0x000e220000002100 */
[----:B------:R-:W-:Y:S01]  /*0a00*/  USHF.R.S32.HI UR10, URZ, 0x1f, UR6 ;  /* 0x0000001fff0a7899 */ /* 0x000fe20008011406 */
[----:B------:R-:W-:Y:S01]  /*0a10*/  BSSY.RECONVERGENT B0, `(.L_x_7) ;  /* 0x000004f000007945 */ /* 0x000fe20003800200 */
[----:B------:R-:W1:Y:S04]  /*0a20*/  LDCU.64 UR12, c[0x0][0x388] ;  /* 0x00007100ff0c77ac */ /* 0x000e680008000a00 */
[----:B------:R-:W-:Y:S01]  /*0a30*/  IMAD.U32 R2, RZ, RZ, UR10 ;  /* 0x0000000aff027e24 */ /* 0x000fe2000f8e00ff */
[C---:B0-----:R-:W-:Y:S02]  /*0a40*/  ISETP.LT.U32.AND P0, PT, R13.reuse, UR6, PT ;  /* 0x000000060d007c0c */ /* 0x041fe4000bf01070 */
[----:B------:R-:W-:-:S02]  /*0a50*/  IADD3 R0, P1, PT, R13, UR4, RZ ;  /* 0x000000040d007c10 */ /* 0x000fc4000ff3e0ff */
[----:B------:R-:W-:-:S03]  /*0a60*/  ISETP.GT.AND.EX P0, PT, R2, RZ, PT, P0 ;  /* 0x000000ff0200720c */ /* 0x000fc60003f04300 */
[----:B------:R-:W-:Y:S01]  /*0a70*/  IMAD.X R3, RZ, RZ, UR5, P1 ;  /* 0x00000005ff037e24 */ /* 0x000fe200088e06ff */
[----:B-1----:R-:W-:-:S04]  /*0a80*/  LEA R6, P1, R0, UR12, 0x4 ;  /* 0x0000000c00067c11 */ /* 0x002fc8000f8220ff */
[----:B------:R-:W-:-:S05]  /*0a90*/  LEA.HI.X R7, R0, UR13, R3, 0x4, P1 ;  /* 0x0000000d00077c11 */ /* 0x000fca00088f2403 */
[----:B------:R-:W-:Y:S05]  /*0aa0*/  @!P0 BRA `(.L_x_8) ;  /* 0x0000000400148947 */ /* 0x000fea0003800000 */
[----:B------:R-:W2:Y:S02]  /*0ab0*/  LDG.E.64 R2, desc[UR8][R6.64] ;  /* 0x0000000806027981 */ /* 0x000ea4000c1e1b00 */
        /* <DEDUP_REMOVED lines=30> */
.L_x_10:
[----:B------:R-:W-:Y:S05]  /*0ca0*/  BSYNC.RECONVERGENT B1 ;  /* 0x0000000000017941 */ /* 0x000fea0003800200 */
.L_x_9:
        /* <DEDUP_REMOVED lines=37> */
.L_x_8:
[----:B------:R-:W-:Y:S05]  /*0f00*/  BSYNC.RECONVERGENT B0 ;  /* 0x0000000000007941 */ /* 0x000fea0003800200 */
.L_x_7:
[----:B------:R-:W-:Y:S02]  /*0f10*/  VIADD R13, R13, 0x100 ;  /* 0x000001000d0d7836 */ /* 0x000fe40000000000 */
[----:B------:R-:W-:-:S03]  /*0f20*/  IMAD.U32 R0, RZ, RZ, UR10 ;  /* 0x0000000aff007e24 */ /* 0x000fc6000f8e00ff */
[----:B------:R-:W-:-:S04]  /*0f30*/  ISETP.LT.U32.AND P0, PT, R13, UR6, PT ;  /* 0x000000060d007c0c */ /* 0x000fc8000bf01070 */
[----:B------:R-:W-:-:S13]  /*0f40*/  ISETP.GT.AND.EX P0, PT, R0, RZ, PT, P0 ;  /* 0x000000ff0000720c */ /* 0x000fda0003f04300 */
[----:B------:R-:W-:Y:S05]  /*0f50*/  @!P0 EXIT ;  /* 0x000000000000894d */ /* 0x000fea0003800000 */
        /* <DEDUP_REMOVED lines=31> */
.L_x_12:
[----:B------:R-:W-:Y:S05]  /*1150*/  BSYNC.RECONVERGENT B0 ;  /* 0x0000000000007941 */ /* 0x000fea0003800200 */
.L_x_11:
        /* <DEDUP_REMOVED lines=38> */
        .weak           $__internal_0_$__cuda_sm20_div_rn_f64_full
        .type           $__internal_0_$__cuda_sm20_div_rn_f64_full,@function
        .size           $__internal_0_$__cuda_sm20_div_rn_f64_full,(.L_x_22 - $__internal_0_$__cuda_sm20_div_rn_f64_full)
$__internal_0_$__cuda_sm20_div_rn_f64_full:
[C---:B------:R-:W-:Y:S01]  /*13c0*/  FSETP.GEU.AND P0, PT, |R5|.reuse, 1.469367938527859385e-39, PT ;  /* 0x001000000500780b */ /* 0x040fe20003f0e200 */
[----:B------:R-:W-:Y:S01]  /*13d0*/  IMAD.U32 R4, RZ, RZ, UR7 ;  /* 0x00000007ff047e24 */ /* 0x000fe2000f8e00ff */
[C---:B------:R-:W-:Y:S01]  /*13e0*/  LOP3.LUT R0, R5.reuse, 0x800fffff, RZ, 0xc0, !PT ;  /* 0x800fffff05007812 */ /* 0x040fe200078ec0ff */
[----:B------:R-:W-:Y:S01]  /*13f0*/  IMAD.U32 R2, RZ, RZ, UR7 ;  /* 0x00000007ff027e24 */ /* 0x000fe2000f8e00ff */
[----:B------:R-:W-:Y:S01]  /*1400*/  LOP3.LUT R15, R5, 0x7ff00000, RZ, 0xc0, !PT ;  /* 0x7ff00000050f7812 */ /* 0x000fe200078ec0ff */
[----:B------:R-:W-:Y:S01]  /*1410*/  IMAD.MOV.U32 R9, RZ, RZ, R11 ;  /* 0x000000ffff097224 */ /* 0x000fe200078e000b */
[----:B------:R-:W-:Y:S01]  /*1420*/  LOP3.LUT R3, R0, 0x3ff00000, RZ, 0xfc, !PT ;  /* 0x3ff0000000037812 */ /* 0x000fe200078efcff */
[----:B------:R-:W-:Y:S01]  /*1430*/  IMAD.MOV.U32 R16, RZ, RZ, 0x1 ;  /* 0x00000001ff107424 */ /* 0x000fe200078e00ff */
[----:B------:R-:W-:Y:S01]  /*1440*/  BSSY.RECONVERGENT B2, `(.L_x_13) ;  /* 0x0000052000027945 */ /* 0x000fe20003800200 */
[----:B------:R-:W-:Y:S01]  /*1450*/  IMAD.MOV.U32 R8, RZ, RZ, R10 ;  /* 0x000000ffff087224 */ /* 0x000fe200078e000a */
[C---:B------:R-:W-:Y:S01]  /*1460*/  FSETP.GEU.AND P2, PT, |R9|.reuse, 1.469367938527859385e-39, PT ;  /* 0x001000000900780b */ /* 0x040fe20003f4e200 */
[----:B------:R-:W-:Y:S01]  /*1470*/  IMAD.MOV.U32 R0, RZ, RZ, 0x1ca00000 ;  /* 0x1ca00000ff007424 */ /* 0x000fe200078e00ff */
[----:B------:R-:W-:Y:S01]  /*1480*/  LOP3.LUT R12, R9, 0x7ff00000, RZ, 0xc0, !PT ;  /* 0x7ff00000090c7812 */ /* 0x000fe200078ec0ff */
[----:B------:R-:W-:-:S03]  /*1490*/  @!P0 DMUL R2, R4, 8.98846567431157953865e+307 ;  /* 0x7fe0000004028828 */ /* 0x000fc60000000000 */
[C---:B------:R-:W-:Y:S01]  /*14a0*/  ISETP.GE.U32.AND P1, PT, R12.reuse, R15, PT ;  /* 0x0000000f0c00720c */ /* 0x040fe20003f26070 */
[----:B------:R-:W-:Y:S02]  /*14b0*/  IMAD.MOV.U32 R22, RZ, RZ, R12 ;  /* 0x000000ffff167224 */ /* 0x000fe400078e000c */
[----:B------:R-:W0:Y:S04]  /*14c0*/  MUFU.RCP64H R17, R3 ;  /* 0x0000000300117308 */ /* 0x000e280000001800 */
[----:B------:R-:W-:Y:S02]  /*14d0*/  @!P2 LOP3.LUT R19, R5, 0x7ff00000, RZ, 0xc0, !PT ;  /* 0x7ff000000513a812 */ /* 0x000fe400078ec0ff */
[----:B------:R-:W-:Y:S02]  /*14e0*/  @!P0 LOP3.LUT R15, R3, 0x7ff00000, RZ, 0xc0, !PT ;  /* 0x7ff00000030f8812 */ /* 0x000fe400078ec0ff */
[----:B------:R-:W-:-:S03]  /*14f0*/  @!P2 ISETP.GE.U32.AND P3, PT, R12, R19, PT ;  /* 0x000000130c00a20c */ /* 0x000fc60003f66070 */
[----:B------:R-:W-:Y:S01]  /*1500*/  VIADD R24, R15, 0xffffffff ;  /* 0xffffffff0f187836 */ /* 0x000fe20000000000 */
[----:B------:R-:W-:-:S04]  /*1510*/  @!P2 SEL R19, R0, 0x63400000, !P3 ;  /* 0x634000000013a807 */ /* 0x000fc80005800000 */
[----:B------:R-:W-:Y:S01]  /*1520*/  @!P2 LOP3.LUT R20, R19, 0x80000000, R9, 0xf8, !PT ;  /* 0x800000001314a812 */ /* 0x000fe200078ef809 */
[----:B0-----:R-:W-:-:S03]  /*1530*/  DFMA R10, R16, -R2, 1 ;  /* 0x3ff00000100a742b */ /* 0x001fc60000000802 */
[----:B------:R-:W-:Y:S01]  /*1540*/  @!P2 LOP3.LUT R21, R20, 0x100000, RZ, 0xfc, !PT ;  /* 0x001000001415a812 */ /* 0x000fe200078efcff */
[----:B------:R-:W-:-:S04]  /*1550*/  @!P2 IMAD.MOV.U32 R20, RZ, RZ, RZ ;  /* 0x000000ffff14a224 */ /* 0x000fc800078e00ff */
[----:B------:R-:W-:-:S08]  /*1560*/  DFMA R10, R10, R10, R10 ;  /* 0x0000000a0a0a722b */ /* 0x000fd0000000000a */
[----:B------:R-:W-:Y:S01]  /*1570*/  DFMA R16, R16, R10, R16 ;  /* 0x0000000a1010722b */ /* 0x000fe20000000010 */
[----:B------:R-:W-:Y:S01]  /*1580*/  SEL R11, R0, 0x63400000, !P1 ;  /* 0x63400000000b7807 */ /* 0x000fe20004800000 */
[----:B------:R-:W-:-:S03]  /*1590*/  IMAD.MOV.U32 R10, RZ, RZ, R8 ;  /* 0x000000ffff0a7224 */ /* 0x000fc600078e0008 */
[----:B------:R-:W-:-:S03]  /*15a0*/  LOP3.LUT R11, R11, 0x800fffff, R9, 0xf8, !PT ;  /* 0x800fffff0b0b7812 */ /* 0x000fc600078ef809 */
[----:B------:R-:W-:-:S03]  /*15b0*/  DFMA R18, R16, -R2, 1 ;  /* 0x3ff000001012742b */ /* 0x000fc60000000802 */
[----:B------:R-:W-:-:S05]  /*15c0*/  @!P2 DFMA R10, R10, 2, -R20 ;  /* 0x400000000a0aa82b */ /* 0x000fca0000000814 */
[----:B------:R-:W-:-:S05]  /*15d0*/  DFMA R18, R16, R18, R16 ;  /* 0x000000121012722b */ /* 0x000fca0000000010 */
[----:B------:R-:W-:-:S03]  /*15e0*/  @!P2 LOP3.LUT R22, R11, 0x7ff00000, RZ, 0xc0, !PT ;  /* 0x7ff000000b16a812 */ /* 0x000fc600078ec0ff */
[----:B------:R-:W-:Y:S02]  /*15f0*/  DMUL R16, R18, R10 ;  /* 0x0000000a12107228 */ /* 0x000fe40000000000 */
[----:B------:R-:W-:-:S05]  /*1600*/  VIADD R23, R22, 0xffffffff ;  /* 0xffffffff16177836 */ /* 0x000fca0000000000 */
[----:B------:R-:W-:Y:S01]  /*1610*/  ISETP.GT.U32.AND P0, PT, R23, 0x7feffffe, PT ;  /* 0x7feffffe1700780c */ /* 0x000fe20003f04070 */
[----:B------:R-:W-:-:S03]  /*1620*/  DFMA R20, R16, -R2, R10 ;  /* 0x800000021014722b */ /* 0x000fc6000000000a */
[----:B------:R-:W-:-:S05]  /*1630*/  ISETP.GT.U32.OR P0, PT, R24, 0x7feffffe, P0 ;  /* 0x7feffffe1800780c */ /* 0x000fca0000704470 */
[----:B------:R-:W-:-:S08]  /*1640*/  DFMA R20, R18, R20, R16 ;  /* 0x000000141214722b */ /* 0x000fd00000000010 */
[----:B------:R-:W-:Y:S05]  /*1650*/  @P0 BRA `(.L_x_14) ;  /* 0x00000000006c0947 */ /* 0x000fea0003800000 */
[----:B------:R-:W-:-:S04]  /*1660*/  LOP3.LUT R9, R5, 0x7ff00000, RZ, 0xc0, !PT ;  /* 0x7ff0000005097812 */ /* 0x000fc800078ec0ff */
[CC--:B------:R-:W-:Y:S02]  /*1670*/  VIADDMNMX R8, R12.reuse, -R9.reuse, 0xb9600000, !PT ;  /* 0xb96000000c087446 */ /* 0x0c0fe40007800909 */
[----:B------:R-:W-:Y:S02]  /*1680*/  ISETP.GE.U32.AND P0, PT, R12, R9, PT ;  /* 0x000000090c00720c */ /* 0x000fe40003f06070 */
[----:B------:R-:W-:Y:S02]  /*1690*/  VIMNMX R8, PT, PT, R8, 0x46a00000, PT ;  /* 0x46a0000008087848 */ /* 0x000fe40003fe0100 */
[----:B------:R-:W-:-:S05]  /*16a0*/  SEL R9, R0, 0x63400000, !P0 ;  /* 0x6340000000097807 */ /* 0x000fca0004000000 */
[----:B------:R-:W-:Y:S02]  /*16b0*/  IMAD.IADD R0, R8, 0x1, -R9 ;  /* 0x0000000108007824 */ /* 0x000fe400078e0a09 */
[----:B------:R-:W-:Y:S02]  /*16c0*/  IMAD.MOV.U32 R8, RZ, RZ, RZ ;  /* 0x000000ffff087224 */ /* 0x000fe400078e00ff */
[----:B------:R-:W-:-:S06]  /*16d0*/  VIADD R9, R0, 0x7fe00000 ;  /* 0x7fe0000000097836 */ /* 0x000fcc0000000000 */
[----:B------:R-:W-:-:S10]  /*16e0*/  DMUL R16, R20, R8 ;  /* 0x0000000814107228 */ /* 0x000fd40000000000 */
[----:B------:R-:W-:-:S13]  /*16f0*/  FSETP.GTU.AND P0, PT, |R17|, 1.469367938527859385e-39, PT ;  /* 0x001000001100780b */ /* 0x000fda0003f0c200 */
[----:B------:R-:W-:Y:S05]  /*1700*/  @P0 BRA `(.L_x_15) ;  /* 0x0000000000940947 */ /* 0x000fea0003800000 */
[----:B------:R-:W-:Y:S01]  /*1710*/  DFMA R2, R20, -R2, R10 ;  /* 0x800000021402722b */ /* 0x000fe2000000000a */
[----:B------:R-:W-:-:S09]  /*1720*/  IMAD.MOV.U32 R8, RZ, RZ, RZ ;  /* 0x000000ffff087224 */ /* 0x000fd200078e00ff */
[C---:B------:R-:W-:Y:S02]  /*1730*/  FSETP.NEU.AND P0, PT, R3.reuse, RZ, PT ;  /* 0x000000ff0300720b */ /* 0x040fe40003f0d000 */
[----:B------:R-:W-:-:S04]  /*1740*/  LOP3.LUT R11, R3, 0x80000000, R5, 0x48, !PT ;  /* 0x80000000030b7812 */ /* 0x000fc800078e4805 */
[----:B------:R-:W-:-:S07]  /*1750*/  LOP3.LUT R9, R11, R9, RZ, 0xfc, !PT ;  /* 0x000000090b097212 */ /* 0x000fce00078efcff */
[----:B------:R-:W-:Y:S05]  /*1760*/  @!P0 BRA `(.L_x_15) ;  /* 0x00000000007c8947 */ /* 0x000fea0003800000 */
[----:B------:R-:W-:Y:S01]  /*1770*/  IMAD.MOV R3, RZ, RZ, -R0 ;  /* 0x000000ffff037224 */ /* 0x000fe200078e0a00 */
[----:B------:R-:W-:Y:S01]  /*1780*/  DMUL.RP R8, R20, R8 ;  /* 0x0000000814087228 */ /* 0x000fe20000008000 */
[----:B------:R-:W-:-:S06]  /*1790*/  IMAD.MOV.U32 R2, RZ, RZ, RZ ;  /* 0x000000ffff027224 */ /* 0x000fcc00078e00ff */
[----:B------:R-:W-:-:S03]  /*17a0*/  DFMA R2, R16, -R2, R20 ;  /* 0x800000021002722b */ /* 0x000fc60000000014 */
[----:B------:R-:W-:-:S03]  /*17b0*/  LOP3.LUT R11, R9, R11, RZ, 0x3c, !PT ;  /* 0x0000000b090b7212 */ /* 0x000fc600078e3cff */
[----:B------:R-:W-:-:S04]  /*17c0*/  IADD3 R2, PT, PT, -R0, -0x43300000, RZ ;  /* 0xbcd0000000027810 */ /* 0x000fc80007ffe1ff */
[----:B------:R-:W-:-:S04]  /*17d0*/  FSETP.NEU.AND P0, PT, |R3|, R2, PT ;  /* 0x000000020300720b */ /* 0x000fc80003f0d200 */
[----:B------:R-:W-:Y:S02]  /*17e0*/  FSEL R16, R8, R16, !P0 ;  /* 0x0000001008107208 */ /* 0x000fe40004000000 */
[----:B------:R-:W-:Y:S01]  /*17f0*/  FSEL R17, R11, R17, !P0 ;  /* 0x000000110b117208 */ /* 0x000fe20004000000 */
[----:B------:R-:W-:Y:S06]  /*1800*/  BRA `(.L_x_15) ;  /* 0x0000000000547947 */ /* 0x000fec0003800000 */
.L_x_14:
[----:B------:R-:W-:-:S14]  /*1810*/  DSETP.NAN.AND P0, PT, R8, R8, PT ;  /* 0x000000080800722a */ /* 0x000fdc0003f08000 */
[----:B------:R-:W-:Y:S05]  /*1820*/  @P0 BRA `(.L_x_16) ;  /* 0x0000000000440947 */ /* 0x000fea0003800000 */
[----:B------:R-:W-:-:S14]  /*1830*/  DSETP.NAN.AND P0, PT, R4, R4, PT ;  /* 0x000000040400722a */ /* 0x000fdc0003f08000 */
[----:B------:R-:W-:Y:S05]  /*1840*/  @P0 BRA `(.L_x_17) ;  /* 0x0000000000300947 */ /* 0x000fea0003800000 */
[----:B------:R-:W-:Y:S01]  /*1850*/  ISETP.NE.AND P0, PT, R22, R15, PT ;  /* 0x0000000f1600720c */ /* 0x000fe20003f05270 */
[----:B------:R-:W-:Y:S02]  /*1860*/  IMAD.MOV.U32 R16, RZ, RZ, 0x0 ;  /* 0x00000000ff107424 */ /* 0x000fe400078e00ff */
[----:B------:R-:W-:-:S10]  /*1870*/  IMAD.MOV.U32 R17, RZ, RZ, -0x80000 ;  /* 0xfff80000ff117424 */ /* 0x000fd400078e00ff */
[----:B------:R-:W-:Y:S05]  /*1880*/  @!P0 BRA `(.L_x_15) ;  /* 0x0000000000348947 */ /* 0x000fea0003800000 */
[----:B------:R-:W-:Y:S02]  /*1890*/  ISETP.NE.AND P0, PT, R22, 0x7ff00000, PT ;  /* 0x7ff000001600780c */ /* 0x000fe40003f05270 */
[----:B------:R-:W-:Y:S02]  /*18a0*/  LOP3.LUT R17, R9, 0x80000000, R5, 0x48, !PT ;  /* 0x8000000009117812 */ /* 0x000fe400078e4805 */
[----:B------:R-:W-:-:S13]  /*18b0*/  ISETP.EQ.OR P0, PT, R15, RZ, !P0 ;  /* 0x000000ff0f00720c */ /* 0x000fda0004702670 */
[----:B------:R-:W-:Y:S01]  /*18c0*/  @P0 LOP3.LUT R0, R17, 0x7ff00000, RZ, 0xfc, !PT ;  /* 0x7ff0000011000812 */ /* 0x000fe200078efcff */
[----:B------:R-:W-:Y:S02]  /*18d0*/  @!P0 IMAD.MOV.U32 R16, RZ, RZ, RZ ;  /* 0x000000ffff108224 */ /* 0x000fe400078e00ff */
[----:B------:R-:W-:Y:S02]  /*18e0*/  @P0 IMAD.MOV.U32 R16, RZ, RZ, RZ ;  /* 0x000000ffff100224 */ /* 0x000fe400078e00ff */
[----:B------:R-:W-:Y:S01]  /*18f0*/  @P0 IMAD.MOV.U32 R17, RZ, RZ, R0 ;  /* 0x000000ffff110224 */ /* 0x000fe200078e0000 */
[----:B------:R-:W-:Y:S06]  /*1900*/  BRA `(.L_x_15) ;  /* 0x0000000000147947 */ /* 0x000fec0003800000 */
.L_x_17:
[----:B------:R-:W-:Y:S01]  /*1910*/  LOP3.LUT R17, R5, 0x80000, RZ, 0xfc, !PT ;  /* 0x0008000005117812 */ /* 0x000fe200078efcff */
[----:B------:R-:W-:Y:S01]  /*1920*/  IMAD.MOV.U32 R16, RZ, RZ, R4 ;  /* 0x000000ffff107224 */ /* 0x000fe200078e0004 */
[----:B------:R-:W-:Y:S06]  /*1930*/  BRA `(.L_x_15) ;  /* 0x0000000000087947 */ /* 0x000fec0003800000 */
.L_x_16:
[----:B------:R-:W-:Y:S01]  /*1940*/  LOP3.LUT R17, R9, 0x80000, RZ, 0xfc, !PT ;  /* 0x0008000009117812 */ /* 0x000fe200078efcff */
[----:B------:R-:W-:-:S07]  /*1950*/  IMAD.MOV.U32 R16, RZ, RZ, R8 ;  /* 0x000000ffff107224 */ /* 0x000fce00078e0008 */
.L_x_15:
[----:B------:R-:W-:Y:S05]  /*1960*/  BSYNC.RECONVERGENT B2 ;  /* 0x0000000000027941 */ /* 0x000fea0003800200 */
.L_x_13:
[----:B------:R-:W-:Y:S02]  /*1970*/  IMAD.MOV.U32 R15, RZ, RZ, 0x0 ;  /* 0x00000000ff0f7424 */ /* 0x000fe400078e00ff */
[----:B------:R-:W-:Y:S02]  /*1980*/  IMAD.MOV.U32 R2, RZ, RZ, R16 ;  /* 0x000000ffff027224 */ /* 0x000fe400078e0010 */
[----:B------:R-:W-:Y:S01]  /*1990*/  IMAD.MOV.U32 R3, RZ, RZ, R17 ;  /* 0x000000ffff037224 */ /* 0x000fe200078e0011 */
[----:B------:R-:W-:Y:S06]  /*19a0*/  RET.REL.NODEC R14 `(_ZN3cub18CUB_300001_SM_10006detail8for_each13static_kernelINS2_12policy_hub_t12policy_500_tElNS2_12op_wrapper_tIl13GrowingCellOpI4CellEN6thrust24THRUST_300001_SM_1000_NS6detail15normal_iteratorINSB_10device_ptrIS8_EEEEEEEEvT0_T1_) ;  /* 0xffffffe40e947950 */ /* 0x000fec0003c3ffff */
.L_x_18:
[----:B------:R-:W-:-:S00]  /*19b0*/  BRA `(.L_x_18) ;  /* 0xfffffffc00fc7947 */ /* 0x000fc0000383ffff */
[----:B------:R-:W-:-:S00]  /*19c0*/  NOP ;  /* 0x0000000000007918 */ /* 0x000fc00000000000 */
        /* <DEDUP_REMOVED lines=11> */
.L_x_22:


//--------------------- .text._ZN3cub18CUB_300001_SM_10006detail8for_each13static_kernelINS2_12policy_hub_t12policy_500_tEmNS2_12op_wrapper_tImN6thrust24THRUST_300001_SM_1000_NS6detail23allocator_traits_detail24construct1_via_allocatorINS8_16device_allocatorI4CellEEEENS8_10device_ptrISD_EEEEEEvT0_T1_ --------------------------
	.section	.text._ZN3cub18CUB_300001_SM_10006detail8for_each13static_kernelINS2_12policy_hub_t12policy_500_tEmNS2_12op_wrapper_tImN6thrust24THRUST_300001_SM_1000_NS6detail23allocator_traits_detail24construct1_via_allocatorINS8_16device_allocatorI4CellEEEENS8_10device_ptrISD_EEEEEEvT0_T1_,"ax",@progbits
	.align	128
        .global         _ZN3cub18CUB_300001_SM_10006detail8for_each13static_kernelINS2_12policy_hub_t12policy_500_tEmNS2_12op_wrapper_tImN6thrust24THRUST_300001_SM_1000_NS6detail23allocator_traits_detail24construct1_via_allocatorINS8_16device_allocatorI4CellEEEENS8_10device_ptrISD_EEEEEEvT0_T1_
        .type           _ZN3cub18CUB_300001_SM_10006detail8for_each13static_kernelINS2_12policy_hub_t12policy_500_tEmNS2_12op_wrapper_tImN6thrust24THRUST_300001_SM_1000_NS6detail23allocator_traits_detail24construct1_via_allocatorINS8_16device_allocatorI4CellEEEENS8_10device_ptrISD_EEEEEEvT0_T1_,@function
        .size           _ZN3cub18CUB_300001_SM_10006detail8for_each13static_kernelINS2_12policy_hub_t12policy_500_tEmNS2_12op_wrapper_tImN6thrust24THRUST_300001_SM_1000_NS6detail23allocator_traits_detail24construct1_via_allocatorINS8_16device_allocatorI4CellEEEENS8_10device_ptrISD_EEEEEEvT0_T1_,(.L_x_24 - _ZN3cub18CUB_300001_SM_10006detail8for_each13static_kernelINS2_12policy_hub_t12policy_500_tEmNS2_12op_wrapper_tImN6thrust24THRUST_300001_SM_1000_NS6detail23allocator_traits_detail24construct1_via_allocatorINS8_16device_allocatorI4CellEEEENS8_10device_ptrISD_EEEEEEvT0_T1_)
        .other          _ZN3cub18CUB_300001_SM_10006detail8for_each13static_kernelINS2_12policy_hub_t12policy_500_tEmNS2_12op_wrapper_tImN6thrust24THRUST_300001_SM_1000_NS6detail23allocator_traits_detail24construct1_via_allocatorINS8_16device_allocatorI4CellEEEENS8_10device_ptrISD_EEEEEEvT0_T1_,@"STO_CUDA_ENTRY STV_DEFAULT"
_ZN3cub18CUB_300001_SM_10006detail8for_each13static_kernelINS2_12policy_hub_t12policy_500_tEmNS2_12op_wrapper_tImN6thrust24THRUST_300001_SM_1000_NS6detail23allocator_traits_detail24construct1_via_allocatorINS8_16device_allocatorI4CellEEEENS8_10device_ptrISD_EEEEEEvT0_T1_:
.text._ZN3cub18CUB_300001_SM_10006detail8for_each13static_kernelINS2_12policy_hub_t12policy_500_tEmNS2_12op_wrapper_tImN6thrust24THRUST_300001_SM_1000_NS6detail23allocator_traits_detail24construct1_via_allocatorINS8_16device_allocatorI4CellEEEENS8_10device_ptrISD_EEEEEEvT0_T1_:
[----:B------:R-:W-:Y:S08]  /*0000*/  LDC R1, c[0x0][0x37c] ;  /* 0x0000df00ff017b82 */ /* 0x000ff00000000800 */
[----:B------:R-:W0:Y:S01]  /*0010*/  S2UR UR4, SR_CTAID.X ;  /* 0x00000000000479c3 */ /* 0x000e220000002500 */
[----:B------:R-:W1:Y:S01]  /*0020*/  LDCU.64 UR6, c[0x0][0x380] ;  /* 0x00007000ff0677ac */ /* 0x000e620008000a00 */
[----:B------:R-:W2:Y:S01]  /*0030*/  LDCU.64 UR8, c[0x0][0x358] ;  /* 0x00006b00ff0877ac */ /* 0x000ea20008000a00 */
[----:B0-----:R-:W-:-:S04]  /*0040*/  UIMAD.WIDE.U32 UR4, UR4, 0x200, URZ ;  /* 0x00000200040478a5 */ /* 0x001fc8000f8e00ff */
[----:B-1----:R-:W-:-:S04]  /*0050*/  UIADD3 UR6, UP0, UPT, -UR4, UR6, URZ ;  /* 0x0000000604067290 */ /* 0x002fc8000ff1e1ff */
[----:B------:R-:W-:Y:S02]  /*0060*/  UIADD3.X UR7, UPT, UPT, ~UR5, UR7, URZ, UP0, !UPT ;  /* 0x0000000705077290 */ /* 0x000fe400087fe5ff */
[----:B------:R-:W-:-:S04]  /*0070*/  UISETP.GE.U32.AND UP0, UPT, UR6, 0x200, UPT ;  /* 0x000002000600788c */ /* 0x000fc8000bf06070 */
[----:B------:R-:W-:-:S09]  /*0080*/  UISETP.GE.U32.AND.EX UP0, UPT, UR7, URZ, UPT, UP0 ;  /* 0x000000ff0700728c */ /* 0x000fd2000bf06100 */
[----:B--2---:R-:W-:Y:S05]  /*0090*/  BRA.U !UP0, `(.L_x_19) ;  /* 0x00000001083c7547 */ /* 0x004fea000b800000 */
[----:B------:R-:W0:Y:S01]  /*00a0*/  S2R R0, SR_TID.X ;  /* 0x0000000000007919 */ /* 0x000e220000002100 */
[----:B------:R-:W1:Y:S01]  /*00b0*/  LDCU.64 UR6, c[0x0][0x388] ;  /* 0x00007100ff0677ac */ /* 0x000e620008000a00 */
[----:B------:R-:W-:Y:S02]  /*00c0*/  HFMA2 R6, -RZ, RZ, 404.75, -1674 ;  /* 0x5e53e68aff067431 */ /* 0x000fe400000001ff */
[----:B------:R-:W-:Y:S02]  /*00d0*/  IMAD.MOV.U32 R4, RZ, RZ, 0x0 ;  /* 0x00000000ff047424 */ /* 0x000fe400078e00ff */
[----:B------:R-:W-:Y:S02]  /*00e0*/  IMAD.MOV.U32 R5, RZ, RZ, 0x403e0000 ;  /* 0x403e0000ff057424 */ /* 0x000fe400078e00ff */
[----:B------:R-:W-:Y:S01]  /*00f0*/  IMAD.MOV.U32 R7, RZ, RZ, 0x40cb9c95 ;  /* 0x40cb9c95ff077424 */ /* 0x000fe200078e00ff */
[----:B0-----:R-:W-:-:S05]  /*0100*/  IADD3 R0, P0, PT, R0, UR4, RZ ;  /* 0x0000000400007c10 */ /* 0x001fca000ff1e0ff */
[----:B------:R-:W-:Y:S01]  /*0110*/  IMAD.X R3, RZ, RZ, UR5, P0 ;  /* 0x00000005ff037e24 */ /* 0x000fe200080e06ff */
[----:B-1----:R-:W-:-:S04]  /*0120*/  LEA R2, P0, R0, UR6, 0x4 ;  /* 0x0000000600027c11 */ /* 0x002fc8000f8020ff */
[----:B------:R-:W-:-:S05]  /*0130*/  LEA.HI.X R3, R0, UR7, R3, 0x4, P0 ;  /* 0x0000000700037c11 */ /* 0x000fca00080f2403 */
[----:B------:R-:W-:Y:S04]  /*0140*/  STG.E.64 desc[UR8][R2.64], R4 ;  /* 0x0000000402007986 */ /* 0x000fe8000c101b08 */
[----:B------:R-:W-:Y:S04]  /*0150*/  STG.E.64 desc[UR8][R2.64+0x1000], R4 ;  /* 0x0010000402007986 */ /* 0x000fe8000c101b08 */
[----:B------:R-:W-:Y:S04]  /*0160*/  STG.E.64 desc[UR8][R2.64+0x8], R6 ;  /* 0x0000080602007986 */ /* 0x000fe8000c101b08 */
[----:B------:R-:W-:Y:S01]  /*0170*/  STG.E.64 desc[UR8][R2.64+0x1008], R6 ;  /* 0x0010080602007986 */ /* 0x000fe2000c101b08 */
[----:B------:R-:W-:Y:S05]  /*0180*/  EXIT ;  /* 0x000000000000794d */ /* 0x000fea0003800000 */
.L_x_19:
[----:B------:R-:W0:Y:S01]  /*0190*/  S2R R0, SR_TID.X ;  /* 0x0000000000007919 */ /* 0x000e220000002100 */
[----:B------:R-:W1:Y:S01]  /*01a0*/  LDCU.64 UR10, c[0x0][0x388] ;  /* 0x00007100ff0a77ac */ /* 0x000e620008000a00 */
[----:B------:R-:W-:Y:S02]  /*01b0*/  IMAD.U32 R2, RZ, RZ, UR7 ;  /* 0x00000007ff027e24 */ /* 0x000fe4000f8e00ff */
[----:B------:R-:W-:Y:S01]  /*01c0*/  IMAD.U32 R4, RZ, RZ, UR7 ;  /* 0x00000007ff047e24 */ /* 0x000fe2000f8e00ff */
[----:B0-----:R-:W-:-:S04]  /*01d0*/  ISETP.LT.U32.AND P0, PT, R0, UR6, PT ;  /* 0x0000000600007c0c */ /* 0x001fc8000bf01070 */
[----:B------:R-:W-:Y:S02]  /*01e0*/  ISETP.GT.U32.AND.EX P0, PT, R2, RZ, PT, P0 ;  /* 0x000000ff0200720c */ /* 0x000fe40003f04100 */
[C---:B------:R-:W-:Y:S02]  /*01f0*/  IADD3 R2, PT, PT, R0.reuse, 0x100, RZ ;  /* 0x0000010000027810 */ /* 0x040fe40007ffe0ff */
[----:B------:R-:W-:Y:S02]  /*0200*/  IADD3 R0, P2, PT, R0, UR4, RZ ;  /* 0x0000000400007c10 */ /* 0x000fe4000ff5e0ff */
[----:B------:R-:W-:-:S03]  /*0210*/  ISETP.LT.U32.AND P1, PT, R2, UR6, PT ;  /* 0x0000000602007c0c */ /* 0x000fc6000bf21070 */
[----:B------:R-:W-:Y:S01]  /*0220*/  IMAD.X R3, RZ, RZ, UR5, P2 ;  /* 0x00000005ff037e24 */ /* 0x000fe200090e06ff */
[----:B------:R-:W-:Y:S02]  /*0230*/  ISETP.GT.U32.AND.EX P1, PT, R4, RZ, PT, P1 ;  /* 0x000000ff0400720c */ /* 0x000fe40003f24110 */
[C---:B-1----:R-:W-:Y:S01]  /*0240*/  LEA R2, P2, R0.reuse, UR10, 0x4 ;  /* 0x0000000a00027c11 */ /* 0x042fe2000f8420ff */
[----:B------:R-:W-:Y:S01]  /*0250*/  @P0 IMAD.MOV.U32 R5, RZ, RZ, 0x403e0000 ;  /* 0x403e0000ff050424 */ /* 0x000fe200078e00ff */
[----:B------:R-:W-:Y:S01]  /*0260*/  @P0 MOV R4, 0x0 ;  /* 0x0000000000040802 */ /* 0x000fe20000000f00 */
[----:B------:R-:W-:Y:S01]  /*0270*/  @P0 IMAD.MOV.U32 R6, RZ, RZ, 0x5e53e68a ;  /* 0x5e53e68aff060424 */ /* 0x000fe200078e00ff */
[----:B------:R-:W-:Y:S02]  /*0280*/  LEA.HI.X R3, R0, UR11, R3, 0x4, P2 ;  /* 0x0000000b00037c11 */ /* 0x000fe400090f2403 */
[----:B------:R-:W-:-:S03]  /*0290*/  @P0 MOV R7, 0x40cb9c95 ;  /* 0x40cb9c9500070802 */ /* 0x000fc60000000f00 */
[----:B------:R0:W-:Y:S04]  /*02a0*/  @P0 STG.E.64 desc[UR8][R2.64], R4 ;  /* 0x0000000402000986 */ /* 0x0001e8000c101b08 */
[----:B------:R0:W-:Y:S01]  /*02b0*/  @P0 STG.E.64 desc[UR8][R2.64+0x8], R6 ;  /* 0x0000080602000986 */ /* 0x0001e2000c101b08 */
[----:B------:R-:W-:Y:S05]  /*02c0*/  @!P1 EXIT ;  /* 0x000000000000994d */ /* 0x000fea0003800000 */
[----:B0-----:R-:W-:Y:S02]  /*02d0*/  HFMA2 R6, -RZ, RZ, 404.75, -1674 ;  /* 0x5e53e68aff067431 */ /* 0x001fe400000001ff */
[----:B------:R-:W-:Y:S02]  /*02e0*/  IMAD.MOV.U32 R4, RZ, RZ, 0x0 ;  /* 0x00000000ff047424 */ /* 0x000fe400078e00ff */
[----:B------:R-:W-:Y:S02]  /*02f0*/  IMAD.MOV.U32 R5, RZ, RZ, 0x403e0000 ;  /* 0x403e0000ff057424 */ /* 0x000fe400078e00ff */
[----:B------:R-:W-:-:S03]  /*0300*/  IMAD.MOV.U32 R7, RZ, RZ, 0x40cb9c95 ;  /* 0x40cb9c95ff077424 */ /* 0x000fc600078e00ff */
[----:B------:R-:W-:Y:S04]  /*0310*/  STG.E.64 desc[UR8][R2.64+0x1000], R4 ;  /* 0x0010000402007986 */ /* 0x000fe8000c101b08 */
[----:B------:R-:W-:Y:S01]  /*0320*/  STG.E.64 desc[UR8][R2.64+0x1008], R6 ;  /* 0x0010080602007986 */ /* 0x000fe2000c101b08 */
[----:B------:R-:W-:Y:S05]  /*0330*/  EXIT ;  /* 0x000000000000794d */ /* 0x000fea0003800000 */
.L_x_20:
        /* <DEDUP_REMOVED lines=12> */
.L_x_24:


//--------------------- .text._ZN3cub18CUB_300001_SM_10006detail11EmptyKernelIvEEvv --------------------------
	.section	.text._ZN3cub18CUB_300001_SM_10006detail11EmptyKernelIvEEvv,"ax",@progbits
	.align	128
        .global         _ZN3cub18CUB_300001_SM_10006detail11EmptyKernelIvEEvv
        .type           _ZN3cub18CUB_300001_SM_10006detail11EmptyKernelIvEEvv,@function
        .size           _ZN3cub18CUB_300001_SM_10006detail11EmptyKernelIvEEvv,(.L_x_25 - _ZN3cub18CUB_300001_SM_10006detail11EmptyKernelIvEEvv)
        .other          _ZN3cub18CUB_300001_SM_10006detail11EmptyKernelIvEEvv,@"STO_CUDA_ENTRY STV_DEFAULT"
_ZN3cub18CUB_300001_SM_10006detail11EmptyKernelIvEEvv:
.text._ZN3cub18CUB_300001_SM_10006detail11EmptyKernelIvEEvv:
[----:B------:R-:W-:Y:S01]  /*0000*/  LDC R1, c[0x0][0x37c] ;  /* 0x0000df00ff017b82 */ /* 0x000fe20000000800 */
[----:B------:R-:W-:Y:S05]  /*0010*/  EXIT ;  /* 0x000000000000794d */ /* 0x000fea0003800000 */
.L_x_21:
        /* <DEDUP_REMOVED lines=14> */
.L_x_25:


//--------------------- .nv.shared.reserved.0     --------------------------
	.section	.nv.shared.reserved.0,"aw",@nobits
	.weak		__nv_reservedSMEM_offset_0_alias
	.size		__nv_reservedSMEM_offset_0_alias, 0, 64
	.other		__nv_reservedSMEM_offset_0_alias,@"STO_CUDA_RESERVED_SHARED STV_DEFAULT"
__nv_reservedSMEM_offset_0_alias:
	.zero		0
	.zero		64


//--------------------- .nv.global                --------------------------
	.section	.nv.global,"aw",@nobits
.nv.global:
	.type		_ZN30_INTERNAL_6a71780e_4_k_cu_main6thrust24THRUST_300001_SM_1000_NS3seqE,@object
	.size		_ZN30_INTERNAL_6a71780e_4_k_cu_main6thrust24THRUST_300001_SM_1000_NS3seqE,(_ZN30_INTERNAL_6a71780e_4_k_cu_main4cuda3std3__48in_placeE - _ZN30_INTERNAL_6a71780e_4_k_cu_main6thrust24THRUST_300001_SM_1000_NS3seqE)
_ZN30_INTERNAL_6a71780e_4_k_cu_main6thrust24THRUST_300001_SM_1000_NS3seqE:
	.zero		1
	.type		_ZN30_INTERNAL_6a71780e_4_k_cu_main4cuda3std3__48in_placeE,@object
	.size		_ZN30_INTERNAL_6a71780e_4_k_cu_main4cuda3std3__48in_placeE,(_ZN30_INTERNAL_6a71780e_4_k_cu_main4cuda3std6ranges3__45__cpo4sizeE - _ZN30_INTERNAL_6a71780e_4_k_cu_main4cuda3std3__48in_placeE)
_ZN30_INTERNAL_6a71780e_4_k_cu_main4cuda3std3__48in_placeE:
	.zero		1
	.type		_ZN30_INTERNAL_6a71780e_4_k_cu_main4cuda3std6ranges3__45__cpo4sizeE,@object
	.size		_ZN30_INTERNAL_6a71780e_4_k_cu_main4cuda3std6ranges3__45__cpo4sizeE,(_ZN30_INTERNAL_6a71780e_4_k_cu_main6thrust24THRUST_300001_SM_1000_NS12placeholders2_3E - _ZN30_INTERNAL_6a71780e_4_k_cu_main4cuda3std6ranges3__45__cpo4sizeE)
_ZN30_INTERNAL_6a71780e_4_k_cu_main4cuda3std6ranges3__45__cpo4sizeE:
	.zero		1
	.type		_ZN30_INTERNAL_6a71780e_4_k_cu_main6thrust24THRUST_300001_SM_1000_NS12placeholders2_3E,@object
	.size		_ZN30_INTERNAL_6a71780e_4_k_cu_main6thrust24THRUST_300001_SM_1000_NS12placeholders2_3E,(_ZN30_INTERNAL_6a71780e_4_k_cu_main4cuda3std3__45__cpo6cbeginE - _ZN30_INTERNAL_6a71780e_4_k_cu_main6thrust24THRUST_300001_SM_1000_NS12placeholders2_3E)
_ZN30_INTERNAL_6a71780e_4_k_cu_main6thrust24THRUST_300001_SM_1000_NS12placeholders2_3E:
	.zero		1
	.type		_ZN30_INTERNAL_6a71780e_4_k_cu_main4cuda3std3__45__cpo6cbeginE,@object
	.size		_ZN30_INTERNAL_6a71780e_4_k_cu_main4cuda3std3__45__cpo6cbeginE,(_ZN30_INTERNAL_6a71780e_4_k_cu_main4cuda3std6ranges3__45__cpo6cbeginE - _ZN30_INTERNAL_6a71780e_4_k_cu_main4cuda3std3__45__cpo6cbeginE)
_ZN30_INTERNAL_6a71780e_4_k_cu_main4cuda3std3__45__cpo6cbeginE:
	.zero		1
	.type		_ZN30_INTERNAL_6a71780e_4_k_cu_main4cuda3std6ranges3__45__cpo6cbeginE,@object
	.size		_ZN30_INTERNAL_6a71780e_4_k_cu_main4cuda3std6ranges3__45__cpo6cbeginE,(_ZN30_INTERNAL_6a71780e_4_k_cu_main6thrust24THRUST_300001_SM_1000_NS12placeholders2_7E - _ZN30_INTERNAL_6a71780e_4_k_cu_main4cuda3std6ranges3__45__cpo6cbeginE)
_ZN30_INTERNAL_6a71780e_4_k_cu_main4cuda3std6ranges3__45__cpo6cbeginE:
	.zero		1
	.type		_ZN30_INTERNAL_6a71780e_4_k_cu_main6thrust24THRUST_300001_SM_1000_NS12placeholders2_7E,@object
	.size		_ZN30_INTERNAL_6a71780e_4_k_cu_main6thrust24THRUST_300001_SM_1000_NS12placeholders2_7E,(_ZN30_INTERNAL_6a71780e_4_k_cu_main4cuda3std3__45__cpo7crbeginE - _ZN30_INTERNAL_6a71780e_4_k_cu_main6thrust24THRUST_300001_SM_1000_NS12placeholders2_7E)
_ZN30_INTERNAL_6a71780e_4_k_cu_main6thrust24THRUST_300001_SM_1000_NS12placeholders2_7E:
	.zero		1
	.type		_ZN30_INTERNAL_6a71780e_4_k_cu_main4cuda3std3__45__cpo7crbeginE,@object
	.size		_ZN30_INTERNAL_6a71780e_4_k_cu_main4cuda3std3__45__cpo7crbeginE,(_ZN30_INTERNAL_6a71780e_4_k_cu_main4cuda3std6ranges3__45__cpo4nextE - _ZN30_INTERNAL_6a71780e_4_k_cu_main4cuda3std3__45__cpo7crbeginE)
_ZN30_INTERNAL_6a71780e_4_k_cu_main4cuda3std3__45__cpo7crbeginE:
	.zero		1
	.type		_ZN30_INTERNAL_6a71780e_4_k_cu_main4cuda3std6ranges3__45__cpo4nextE,@object
	.size		_ZN30_INTERNAL_6a71780e_4_k_cu_main4cuda3std6ranges3__45__cpo4nextE,(_ZN30_INTERNAL_6a71780e_4_k_cu_main4cuda3std6ranges3__45__cpo4swapE - _ZN30_INTERNAL_6a71780e_4_k_cu_main4cuda3std6ranges3__45__cpo4nextE)
_ZN30_INTERNAL_6a71780e_4_k_cu_main4cuda3std6ranges3__45__cpo4nextE:
	.zero		1
	.type		_ZN30_INTERNAL_6a71780e_4_k_cu_main4cuda3std6ranges3__45__cpo4swapE,@object
	.size		_ZN30_INTERNAL_6a71780e_4_k_cu_main4cuda3std6ranges3__45__cpo4swapE,(_ZN30_INTERNAL_6a71780e_4_k_cu_main6thrust24THRUST_300001_SM_1000_NS8cuda_cub10par_nosyncE - _ZN30_INTERNAL_6a71780e_4_k_cu_main4cuda3std6ranges3__45__cpo4swapE)
_ZN30_INTERNAL_6a71780e_4_k_cu_main4cuda3std6ranges3__45__cpo4swapE:
	.zero		1
	.type		_ZN30_INTERNAL_6a71780e_4_k_cu_main6thrust24THRUST_300001_SM_1000_NS8cuda_cub10par_nosyncE,@object
	.size		_ZN30_INTERNAL_6a71780e_4_k_cu_main6thrust24THRUST_300001_SM_1000_NS8cuda_cub10par_nosyncE,(_ZN30_INTERNAL_6a71780e_4_k_cu_main6thrust24THRUST_300001_SM_1000_NS12placeholders2_9E - _ZN30_INTERNAL_6a71780e_4_k_cu_main6thrust24THRUST_300001_SM_1000_NS8cuda_cub10par_nosyncE)
_ZN30_INTERNAL_6a71780e_4_k_cu_main6thrust24THRUST_300001_SM_1000_NS8cuda_cub10par_nosyncE:
	.zero		1
	.type		_ZN30_INTERNAL_6a71780e_4_k_cu_main6thrust24THRUST_300001_SM_1000_NS12placeholders2_9E,@object
	.size		_ZN30_INTERNAL_6a71780e_4_k_cu_main6thrust24THRUST_300001_SM_1000_NS12placeholders2_9E,(_ZN30_INTERNAL_6a71780e_4_k_cu_main4cuda3std3__432_GLOBAL__N__6a71780e_4_k_cu_main6ignoreE - _ZN30_INTERNAL_6a71780e_4_k_cu_main6thrust24THRUST_300001_SM_1000_NS12placeholders2_9E)
_ZN30_INTERNAL_6a71780e_4_k_cu_main6thrust24THRUST_300001_SM_1000_NS12placeholders2_9E:
	.zero		1
	.type		_ZN30_INTERNAL_6a71780e_4_k_cu_main4cuda3std3__432_GLOBAL__N__6a71780e_4_k_cu_main6ignoreE,@object
	.size		_ZN30_INTERNAL_6a71780e_4_k_cu_main4cuda3std3__432_GLOBAL__N__6a71780e_4_k_cu_main6ignoreE,(_ZN30_INTERNAL_6a71780e_4_k_cu_main4cuda3std6ranges3__45__cpo4dataE - _ZN30_INTERNAL_6a71780e_4_k_cu_main4cuda3std3__432_GLOBAL__N__6a71780e_4_k_cu_main6ignoreE)
_ZN30_INTERNAL_6a71780e_4_k_cu_main4cuda3std3__432_GLOBAL__N__6a71780e_4_k_cu_main6ignoreE:
	.zero		1
	.type		_ZN30_INTERNAL_6a71780e_4_k_cu_main4cuda3std6ranges3__45__cpo4dataE,@object
	.size		_ZN30_INTERNAL_6a71780e_4_k_cu_main4cuda3std6ranges3__45__cpo4dataE,(_ZN30_INTERNAL_6a71780e_4_k_cu_main6thrust24THRUST_300001_SM_1000_NS12placeholders2_1E - _ZN30_INTERNAL_6a71780e_4_k_cu_main4cuda3std6ranges3__45__cpo4dataE)
_ZN30_INTERNAL_6a71780e_4_k_cu_main4cuda3std6ranges3__45__cpo4dataE:
	.zero		1
	.type		_ZN30_INTERNAL_6a71780e_4_k_cu_main6thrust24THRUST_300001_SM_1000_NS12placeholders2_1E,@object
	.size		_ZN30_INTERNAL_6a71780e_4_k_cu_main6thrust24THRUST_300001_SM_1000_NS12placeholders2_1E,(_ZN30_INTERNAL_6a71780e_4_k_cu_main4cuda3std3__45__cpo5beginE - _ZN30_INTERNAL_6a71780e_4_k_cu_main6thrust24THRUST_300001_SM_1000_NS12placeholders2_1E)
_ZN30_INTERNAL_6a71780e_4_k_cu_main6thrust24THRUST_300001_SM_1000_NS12placeholders2_1E:
	.zero		1
	.type		_ZN30_INTERNAL_6a71780e_4_k_cu_main4cuda3std3__45__cpo5beginE,@object
	.size		_ZN30_INTERNAL_6a71780e_4_k_cu_main4cuda3std3__45__cpo5beginE,(_ZN30_INTERNAL_6a71780e_4_k_cu_main4cuda3std6ranges3__45__cpo5beginE - _ZN30_INTERNAL_6a71780e_4_k_cu_main4cuda3std3__45__cpo5beginE)
_ZN30_INTERNAL_6a71780e_4_k_cu_main4cuda3std3__45__cpo5beginE:
	.zero		1
	.type		_ZN30_INTERNAL_6a71780e_4_k_cu_main4cuda3std6ranges3__45__cpo5beginE,@object
	.size		_ZN30_INTERNAL_6a71780e_4_k_cu_main4cuda3std6ranges3__45__cpo5beginE,(_ZN30_INTERNAL_6a71780e_4_k_cu_main6thrust24THRUST_300001_SM_1000_NS12placeholders2_5E - _ZN30_INTERNAL_6a71780e_4_k_cu_main4cuda3std6ranges3__45__cpo5beginE)
_ZN30_INTERNAL_6a71780e_4_k_cu_main4cuda3std6ranges3__45__cpo5beginE:
	.zero		1
	.type		_ZN30_INTERNAL_6a71780e_4_k_cu_main6thrust24THRUST_300001_SM_1000_NS12placeholders2_5E,@object
	.size		_ZN30_INTERNAL_6a71780e_4_k_cu_main6thrust24THRUST_300001_SM_1000_NS12placeholders2_5E,(_ZN30_INTERNAL_6a71780e_4_k_cu_main4cuda3std3__45__cpo6rbeginE - _ZN30_INTERNAL_6a71780e_4_k_cu_main6thrust24THRUST_300001_SM_1000_NS12placeholders2_5E)
_ZN30_INTERNAL_6a71780e_4_k_cu_main6thrust24THRUST_300001_SM_1000_NS12placeholders2_5E:
	.zero		1
	.type		_ZN30_INTERNAL_6a71780e_4_k_cu_main4cuda3std3__45__cpo6rbeginE,@object
	.size		_ZN30_INTERNAL_6a71780e_4_k_cu_main4cuda3std3__45__cpo6rbeginE,(_ZN30_INTERNAL_6a71780e_4_k_cu_main4cuda3std6ranges3__45__cpo7advanceE - _ZN30_INTERNAL_6a71780e_4_k_cu_main4cuda3std3__45__cpo6rbeginE)
_ZN30_INTERNAL_6a71780e_4_k_cu_main4cuda3std3__45__cpo6rbeginE:
	.zero		1
	.type		_ZN30_INTERNAL_6a71780e_4_k_cu_main4cuda3std6ranges3__45__cpo7advanceE,@object
	.size		_ZN30_INTERNAL_6a71780e_4_k_cu_main4cuda3std6ranges3__45__cpo7advanceE,(_ZN30_INTERNAL_6a71780e_4_k_cu_main4cuda3std3__47nulloptE - _ZN30_INTERNAL_6a71780e_4_k_cu_main4cuda3std6ranges3__45__cpo7advanceE)
_ZN30_INTERNAL_6a71780e_4_k_cu_main4cuda3std6ranges3__45__cpo7advanceE:
	.zero		1
	.type		_ZN30_INTERNAL_6a71780e_4_k_cu_main4cuda3std3__47nulloptE,@object
	.size		_ZN30_INTERNAL_6a71780e_4_k_cu_main4cuda3std3__47nulloptE,(_ZN30_INTERNAL_6a71780e_4_k_cu_main4cuda3std6ranges3__45__cpo8distanceE - _ZN30_INTERNAL_6a71780e_4_k_cu_main4cuda3std3__47nulloptE)
_ZN30_INTERNAL_6a71780e_4_k_cu_main4cuda3std3__47nulloptE:
	.zero		1
	.type		_ZN30_INTERNAL_6a71780e_4_k_cu_main4cuda3std6ranges3__45__cpo8distanceE,@object
	.size		_ZN30_INTERNAL_6a71780e_4_k_cu_main4cuda3std6ranges3__45__cpo8distanceE,(_ZN30_INTERNAL_6a71780e_4_k_cu_main6thrust24THRUST_300001_SM_1000_NS12placeholders3_10E - _ZN30_INTERNAL_6a71780e_4_k_cu_main4cuda3std6ranges3__45__cpo8distanceE)
_ZN30_INTERNAL_6a71780e_4_k_cu_main4cuda3std6ranges3__45__cpo8distanceE:
	.zero		1
	.type		_ZN30_INTERNAL_6a71780e_4_k_cu_main6thrust24THRUST_300001_SM_1000_NS12placeholders3_10E,@object
	.size		_ZN30_INTERNAL_6a71780e_4_k_cu_main6thrust24THRUST_300001_SM_1000_NS12placeholders3_10E,(_ZN30_INTERNAL_6a71780e_4_k_cu_main4cuda3std3__419piecewise_constructE - _ZN30_INTERNAL_6a71780e_4_k_cu_main6thrust24THRUST_300001_SM_1000_NS12placeholders3_10E)
_ZN30_INTERNAL_6a71780e_4_k_cu_main6thrust24THRUST_300001_SM_1000_NS12placeholders3_10E:
	.zero		1
	.type		_ZN30_INTERNAL_6a71780e_4_k_cu_main4cuda3std3__419piecewise_constructE,@object
	.size		_ZN30_INTERNAL_6a71780e_4_k_cu_main4cuda3std3__419piecewise_constructE,(_ZN30_INTERNAL_6a71780e_4_k_cu_main4cuda3std6ranges3__45__cpo5cdataE - _ZN30_INTERNAL_6a71780e_4_k_cu_main4cuda3std3__419piecewise_constructE)
_ZN30_INTERNAL_6a71780e_4_k_cu_main4cuda3std3__419piecewise_constructE:
	.zero		1
	.type		_ZN30_INTERNAL_6a71780e_4_k_cu_main4cuda3std6ranges3__45__cpo5cdataE,@object
	.size		_ZN30_INTERNAL_6a71780e_4_k_cu_main4cuda3std6ranges3__45__cpo5cdataE,(_ZN30_INTERNAL_6a71780e_4_k_cu_main6thrust24THRUST_300001_SM_1000_NS12placeholders2_2E - _ZN30_INTERNAL_6a71780e_4_k_cu_main4cuda3std6ranges3__45__cpo5cdataE)
_ZN30_INTERNAL_6a71780e_4_k_cu_main4cuda3std6ranges3__45__cpo5cdataE:
	.zero		1
	.type		_ZN30_INTERNAL_6a71780e_4_k_cu_main6thrust24THRUST_300001_SM_1000_NS12placeholders2_2E,@object
	.size		_ZN30_INTERNAL_6a71780e_4_k_cu_main6thrust24THRUST_300001_SM_1000_NS12placeholders2_2E,(_ZN30_INTERNAL_6a71780e_4_k_cu_main4cuda3std3__45__cpo3endE - _ZN30_INTERNAL_6a71780e_4_k_cu_main6thrust24THRUST_300001_SM_1000_NS12placeholders2_2E)
_ZN30_INTERNAL_6a71780e_4_k_cu_main6thrust24THRUST_300001_SM_1000_NS12placeholders2_2E:
	.zero		1
	.type		_ZN30_INTERNAL_6a71780e_4_k_cu_main4cuda3std3__45__cpo3endE,@object
	.size		_ZN30_INTERNAL_6a71780e_4_k_cu_main4cuda3std3__45__cpo3endE,(_ZN30_INTERNAL_6a71780e_4_k_cu_main4cuda3std6ranges3__45__cpo3endE - _ZN30_INTERNAL_6a71780e_4_k_cu_main4cuda3std3__45__cpo3endE)
_ZN30_INTERNAL_6a71780e_4_k_cu_main4cuda3std3__45__cpo3endE:
	.zero		1
	.type		_ZN30_INTERNAL_6a71780e_4_k_cu_main4cuda3std6ranges3__45__cpo3endE,@object
	.size		_ZN30_INTERNAL_6a71780e_4_k_cu_main4cuda3std6ranges3__45__cpo3endE,(_ZN30_INTERNAL_6a71780e_4_k_cu_main6thrust24THRUST_300001_SM_1000_NS12placeholders2_6E - _ZN30_INTERNAL_6a71780e_4_k_cu_main4cuda3std6ranges3__45__cpo3endE)
_ZN30_INTERNAL_6a71780e_4_k_cu_main4cuda3std6ranges3__45__cpo3endE:
	.zero		1
	.type		_ZN30_INTERNAL_6a71780e_4_k_cu_main6thrust24THRUST_300001_SM_1000_NS12placeholders2_6E,@object
	.size		_ZN30_INTERNAL_6a71780e_4_k_cu_main6thrust24THRUST_300001_SM_1000_NS12placeholders2_6E,(_ZN30_INTERNAL_6a71780e_4_k_cu_main4cuda3std3__45__cpo4rendE - _ZN30_INTERNAL_6a71780e_4_k_cu_main6thrust24THRUST_300001_SM_1000_NS12placeholders2_6E)
_ZN30_INTERNAL_6a71780e_4_k_cu_main6thrust24THRUST_300001_SM_1000_NS12placeholders2_6E:
	.zero		1
	.type		_ZN30_INTERNAL_6a71780e_4_k_cu_main4cuda3std3__45__cpo4rendE,@object
	.size		_ZN30_INTERNAL_6a71780e_4_k_cu_main4cuda3std3__45__cpo4rendE,(_ZN30_INTERNAL_6a71780e_4_k_cu_main4cuda3std6ranges3__45__cpo9iter_swapE - _ZN30_INTERNAL_6a71780e_4_k_cu_main4cuda3std3__45__cpo4rendE)
_ZN30_INTERNAL_6a71780e_4_k_cu_main4cuda3std3__45__cpo4rendE:
	.zero		1
	.type		_ZN30_INTERNAL_6a71780e_4_k_cu_main4cuda3std6ranges3__45__cpo9iter_swapE,@object
	.size		_ZN30_INTERNAL_6a71780e_4_k_cu_main4cuda3std6ranges3__45__cpo9iter_swapE,(_ZN30_INTERNAL_6a71780e_4_k_cu_main4cuda3std3__48unexpectE - _ZN30_INTERNAL_6a71780e_4_k_cu_main4cuda3std6ranges3__45__cpo9iter_swapE)
_ZN30_INTERNAL_6a71780e_4_k_cu_main4cuda3std6ranges3__45__cpo9iter_swapE:
	.zero		1
	.type		_ZN30_INTERNAL_6a71780e_4_k_cu_main4cuda3std3__48unexpectE,@object
	.size		_ZN30_INTERNAL_6a71780e_4_k_cu_main4cuda3std3__48unexpectE,(_ZN30_INTERNAL_6a71780e_4_k_cu_main6thrust24THRUST_300001_SM_1000_NS8cuda_cub3parE - _ZN30_INTERNAL_6a71780e_4_k_cu_main4cuda3std3__48unexpectE)
_ZN30_INTERNAL_6a71780e_4_k_cu_main4cuda3std3__48unexpectE:
	.zero		1
	.type		_ZN30_INTERNAL_6a71780e_4_k_cu_main6thrust24THRUST_300001_SM_1000_NS8cuda_cub3parE,@object
	.size		_ZN30_INTERNAL_6a71780e_4_k_cu_main6thrust24THRUST_300001_SM_1000_NS8cuda_cub3parE,(_ZN30_INTERNAL_6a71780e_4_k_cu_main6thrust24THRUST_300001_SM_1000_NS12placeholders2_4E - _ZN30_INTERNAL_6a71780e_4_k_cu_main6thrust24THRUST_300001_SM_1000_NS8cuda_cub3parE)
_ZN30_INTERNAL_6a71780e_4_k_cu_main6thrust24THRUST_300001_SM_1000_NS8cuda_cub3parE:
	.zero		1
	.type		_ZN30_INTERNAL_6a71780e_4_k_cu_main6thrust24THRUST_300001_SM_1000_NS12placeholders2_4E,@object
	.size		_ZN30_INTERNAL_6a71780e_4_k_cu_main6thrust24THRUST_300001_SM_1000_NS12placeholders2_4E,(_ZN30_INTERNAL_6a71780e_4_k_cu_main4cuda3std3__45__cpo4cendE - _ZN30_INTERNAL_6a71780e_4_k_cu_main6thrust24THRUST_300001_SM_1000_NS12placeholders2_4E)
_ZN30_INTERNAL_6a71780e_4_k_cu_main6thrust24THRUST_300001_SM_1000_NS12placeholders2_4E:
	.zero		1
	.type		_ZN30_INTERNAL_6a71780e_4_k_cu_main4cuda3std3__45__cpo4cendE,@object
	.size		_ZN30_INTERNAL_6a71780e_4_k_cu_main4cuda3std3__45__cpo4cendE,(_ZN30_INTERNAL_6a71780e_4_k_cu_main4cuda3std6ranges3__45__cpo4cendE - _ZN30_INTERNAL_6a71780e_4_k_cu_main4cuda3std3__45__cpo4cendE)
_ZN30_INTERNAL_6a71780e_4_k_cu_main4cuda3std3__45__cpo4cendE:
	.zero		1
	.type		_ZN30_INTERNAL_6a71780e_4_k_cu_main4cuda3std6ranges3__45__cpo4cendE,@object
	.size		_ZN30_INTERNAL_6a71780e_4_k_cu_main4cuda3std6ranges3__45__cpo4cendE,(_ZN30_INTERNAL_6a71780e_4_k_cu_main4cuda3std3__420unreachable_sentinelE - _ZN30_INTERNAL_6a71780e_4_k_cu_main4cuda3std6ranges3__45__cpo4cendE)
_ZN30_INTERNAL_6a71780e_4_k_cu_main4cuda3std6ranges3__45__cpo4cendE:
	.zero		1
	.type		_ZN30_INTERNAL_6a71780e_4_k_cu_main4cuda3std3__420unreachable_sentinelE,@object
	.size		_ZN30_INTERNAL_6a71780e_4_k_cu_main4cuda3std3__420unreachable_sentinelE,(_ZN30_INTERNAL_6a71780e_4_k_cu_main4cuda3std6ranges3__45__cpo5ssizeE - _ZN30_INTERNAL_6a71780e_4_k_cu_main4cuda3std3__420unreachable_sentinelE)
_ZN30_INTERNAL_6a71780e_4_k_cu_main4cuda3std3__420unreachable_sentinelE:
	.zero		1
	.type		_ZN30_INTERNAL_6a71780e_4_k_cu_main4cuda3std6ranges3__45__cpo5ssizeE,@object
	.size		_ZN30_INTERNAL_6a71780e_4_k_cu_main4cuda3std6ranges3__45__cpo5ssizeE,(_ZN30_INTERNAL_6a71780e_4_k_cu_main6thrust24THRUST_300001_SM_1000_NS12placeholders2_8E - _ZN30_INTERNAL_6a71780e_4_k_cu_main4cuda3std6ranges3__45__cpo5ssizeE)
_ZN30_INTERNAL_6a71780e_4_k_cu_main4cuda3std6ranges3__45__cpo5ssizeE:
	.zero		1
	.type		_ZN30_INTERNAL_6a71780e_4_k_cu_main6thrust24THRUST_300001_SM_1000_NS12placeholders2_8E,@object
	.size		_ZN30_INTERNAL_6a71780e_4_k_cu_main6thrust24THRUST_300001_SM_1000_NS12placeholders2_8E,(_ZN30_INTERNAL_6a71780e_4_k_cu_main4cuda3std3__45__cpo5crendE - _ZN30_INTERNAL_6a71780e_4_k_cu_main6thrust24THRUST_300001_SM_1000_NS12placeholders2_8E)
_ZN30_INTERNAL_6a71780e_4_k_cu_main6thrust24THRUST_300001_SM_1000_NS12placeholders2_8E:
	.zero		1
	.type		_ZN30_INTERNAL_6a71780e_4_k_cu_main4cuda3std3__45__cpo5crendE,@object
	.size		_ZN30_INTERNAL_6a71780e_4_k_cu_main4cuda3std3__45__cpo5crendE,(_ZN30_INTERNAL_6a71780e_4_k_cu_main4cuda3std6ranges3__45__cpo4prevE - _ZN30_INTERNAL_6a71780e_4_k_cu_main4cuda3std3__45__cpo5crendE)
_ZN30_INTERNAL_6a71780e_4_k_cu_main4cuda3std3__45__cpo5crendE:
	.zero		1
	.type		_ZN30_INTERNAL_6a71780e_4_k_cu_main4cuda3std6ranges3__45__cpo4prevE,@object
	.size		_ZN30_INTERNAL_6a71780e_4_k_cu_main4cuda3std6ranges3__45__cpo4prevE,(_ZN30_INTERNAL_6a71780e_4_k_cu_main4cuda3std6ranges3__45__cpo9iter_moveE - _ZN30_INTERNAL_6a71780e_4_k_cu_main4cuda3std6ranges3__45__cpo4prevE)
_ZN30_INTERNAL_6a71780e_4_k_cu_main4cuda3std6ranges3__45__cpo4prevE:
	.zero		1
	.type		_ZN30_INTERNAL_6a71780e_4_k_cu_main4cuda3std6ranges3__45__cpo9iter_moveE,@object
	.size		_ZN30_INTERNAL_6a71780e_4_k_cu_main4cuda3std6ranges3__45__cpo9iter_moveE,(_ZN30_INTERNAL_6a71780e_4_k_cu_main6thrust24THRUST_300001_SM_1000_NS6system6detail10sequential3seqE - _ZN30_INTERNAL_6a71780e_4_k_cu_main4cuda3std6ranges3__45__cpo9iter_moveE)
_ZN30_INTERNAL_6a71780e_4_k_cu_main4cuda3std6ranges3__45__cpo9iter_moveE:
	.zero		1
	.type		_ZN30_INTERNAL_6a71780e_4_k_cu_main6thrust24THRUST_300001_SM_1000_NS6system6detail10sequential3seqE,@object
	.size		_ZN30_INTERNAL_6a71780e_4_k_cu_main6thrust24THRUST_300001_SM_1000_NS6system6detail10sequential3seqE,(.L_31 - _ZN30_INTERNAL_6a71780e_4_k_cu_main6thrust24THRUST_300001_SM_1000_NS6system6detail10sequential3seqE)
_ZN30_INTERNAL_6a71780e_4_k_cu_main6thrust24THRUST_300001_SM_1000_NS6system6detail10sequential3seqE:
	.zero		1
.L_31:


//--------------------- .nv.constant0._ZN3cub18CUB_300001_SM_10006detail8for_each13static_kernelINS2_12policy_hub_t12policy_500_tElNS2_12op_wrapper_tIl13GrowingCellOpI4CellEN6thrust24THRUST_300001_SM_1000_NS6detail15normal_iteratorINSB_10device_ptrIS8_EEEEEEEEvT0_T1_ --------------------------
	.section	.nv.constant0._ZN3cub18CUB_300001_SM_10006detail8for_each13static_kernelINS2_12policy_hub_t12policy_500_tElNS2_12op_wrapper_tIl13GrowingCellOpI4CellEN6thrust24THRUST_300001_SM_1000_NS6detail15normal_iteratorINSB_10device_ptrIS8_EEEEEEEEvT0_T1_,"a",@progbits
	.sectionflags	@""
	.align	4
.nv.constant0._ZN3cub18CUB_300001_SM_10006detail8for_each13static_kernelINS2_12policy_hub_t12policy_500_tElNS2_12op_wrapper_tIl13GrowingCellOpI4CellEN6thrust24THRUST_300001_SM_1000_NS6detail15normal_iteratorINSB_10device_ptrIS8_EEEEEEEEvT0_T1_:
	.zero		920


//--------------------- .nv.constant0._ZN3cub18CUB_300001_SM_10006detail8for_each13static_kernelINS2_12policy_hub_t12policy_500_tEmNS2_12op_wrapper_tImN6thrust24THRUST_300001_SM_1000_NS6detail23allocator_traits_detail24construct1_via_allocatorINS8_16device_allocatorI4CellEEEENS8_10device_ptrISD_EEEEEEvT0_T1_ --------------------------
	.section	.nv.constant0._ZN3cub18CUB_300001_SM_10006detail8for_each13static_kernelINS2_12policy_hub_t12policy_500_tEmNS2_12op_wrapper_tImN6thrust24THRUST_300001_SM_1000_NS6detail23allocator_traits_detail24construct1_via_allocatorINS8_16device_allocatorI4CellEEEENS8_10device_ptrISD_EEEEEEvT0_T1_,"a",@progbits
	.sectionflags	@""
	.align	4
.nv.constant0._ZN3cub18CUB_300001_SM_10006detail8for_each13static_kernelINS2_12policy_hub_t12policy_500_tEmNS2_12op_wrapper_tImN6thrust24THRUST_300001_SM_1000_NS6detail23allocator_traits_detail24construct1_via_allocatorINS8_16device_allocatorI4CellEEEENS8_10device_ptrISD_EEEEEEvT0_T1_:
	.zero		920


//--------------------- .nv.constant0._ZN3cub18CUB_300001_SM_10006detail11EmptyKernelIvEEvv --------------------------
	.section	.nv.constant0._ZN3cub18CUB_300001_SM_10006detail11EmptyKernelIvEEvv,"a",@progbits
	.sectionflags	@""
	.align	4
.nv.constant0._ZN3cub18CUB_300001_SM_10006detail11EmptyKernelIvEEvv:
	.zero		896


//--------------------- SYMBOLS --------------------------

	.type		.nv.reservedSmem.offset0,@object
	.size		.nv.reservedSmem.offset0,0x4
